	.target	sm_100a

	.elftype	@"ET_EXEC"


//--------------------- .note.nv.tkinfo           --------------------------
	.section	.note.nv.tkinfo,"",@"SHT_NOTE"
	.sectionflags	@"SHF_NOTE_NV_TKINFO"
	.tkinfo
        /*0018*/ 	.word	0x00000002
        /*0030*/ 	.string	""
        /*0030*/ 	.string	"ptxas"
        /*0030*/ 	.string	"Cuda compilation tools, release 13.0, V13.0.88"
        /*0030*/ 	.string	"Build cuda_13.0.r13.0/compiler.36424714_0"
        /*0030*/ 	.string	"-arch sm_100a -m 64 "



//--------------------- .note.nv.cuinfo           --------------------------
	.section	.note.nv.cuinfo,"",@"SHT_NOTE"
	.sectionflags	@"SHF_NOTE_NV_CUINFO"
        /*0018*/ 	.short	0x0002
        /*001a*/ 	.short	0x0064
        /*001c*/ 	.short	0x0082
	.zero		2


//--------------------- .nv.info                  --------------------------
	.section	.nv.info,"",@"SHT_CUDA_INFO"
	.align	4


	//----- nvinfo : EIATTR_REGCOUNT
	.align		4
        /*0000*/ 	.byte	0x04, 0x2f
        /*0002*/ 	.short	(.L_19 - .L_18)
	.align		4
.L_18:
        /*0004*/ 	.word	index@(_ZN7cutlass13device_kernelINS_4gemm6kernel13GemmUniversalIN4cute5tupleIJiiiiEEENS1_10collective13CollectiveMmaINS1_35MainloopSm100TmaUmmaWarpSpecializedILi17ELi2ELi4ENS5_IJNS4_1CILi2EEENSA_ILi1EEESC_EEEEENS5_IJNSA_ILi128EEENSA_ILi64EEESG_EEENS_6half_tENS5_IJlSC_lEEESI_SJ_NS4_8TiledMMAINS4_8MMA_AtomIJNS4_26SM100_MMA_F16BF16_2x1SM_SSISI_SI_fLi128ELi64ELNS4_4UMMA5MajorE0ELSO_0ELNSN_7ScaleInE0ELSP_0EEEEEENS4_6LayoutINS5_IJSC_SC_SC_EEENS5_IJNSA_ILi0EEESU_SU_EEEEENS5_IJNS4_10UnderscoreESX_SX_EEEEENS4_18SM100_TMA_2SM_LOADENS4_14ComposedLayoutINS4_7SwizzleILi3ELi4ELi3EEENS4_18smem_ptr_flag_bitsILi16EEENSS_INS5_IJNSA_ILi8EEESG_EEENS5_IJSG_SC_EEEEEEEvNS4_8identityES10_S1A_vS1B_EENS_8epilogue10collective18CollectiveEpilogueINS1D_23Sm100TmaWarpSpecializedILi3ELi2ELi16ELb1ELb0EEEJNS5_IJSG_SG_SG_EEENS5_IJNSS_ISG_SC_EENSS_INS5_IJNSA_ILi16EEESB_EEENS5_IJSC_NSA_ILi32EEEEEEEEEEESI_SJ_SI_SJ_NS1D_6fusion15FusionCallbacksIS1H_NS1Q_13LinCombEltActINS1D_6thread4SiLuESI_fSI_fLNS_15FloatRoundStyleE2EEES1I_S1P_JEEENS4_5SM1004TMEM4LOAD26SM100_TMEM_LOAD_32dp32b16xENS4_13SM90_TMA_LOADENS11_INS12_ILi1ELi4ELi3EEES15_NSS_INS5_IJS16_S1K_EEENS5_IJS1K_SC_EEEEEEENS4_39AutoVectorizingCopyWithAssumedAlignmentILi128EEENS4_14SM90_TMA_STOREES27_S29_S29_EEEvvEEEEvNT_6ParamsE)
        /*0008*/ 	.word	0x0000007a


	//----- nvinfo : EIATTR_FRAME_SIZE
	.align		4
.L_19:
        /*000c*/ 	.byte	0x04, 0x11
        /*000e*/ 	.short	(.L_21 - .L_20)
	.align		4
.L_20:
        /*0010*/ 	.word	index@($__internal_3_$__cuda_sm20_rcp_rn_f32_slowpath)
        /*0014*/ 	.word	0x00000000


	//----- nvinfo : EIATTR_FRAME_SIZE
	.align		4
.L_21:
        /*0018*/ 	.byte	0x04, 0x11
        /*001a*/ 	.short	(.L_23 - .L_22)
	.align		4
.L_22:
        /*001c*/ 	.word	index@($__internal_2_$__cuda_sm10x_tcgen05_guardrail_trap_unallocated_columns_being_dealloced)
        /*0020*/ 	.word	0x00000000


	//----- nvinfo : EIATTR_FRAME_SIZE
	.align		4
.L_23:
        /*0024*/ 	.byte	0x04, 0x11
        /*0026*/ 	.short	(.L_25 - .L_24)
	.align		4
.L_24:
        /*0028*/ 	.word	index@($__internal_1_$__cuda_sm10x_tcgen05_guardrail_trap_phase_invalid_during_alloc)
        /*002c*/ 	.word	0x00000000


	//----- nvinfo : EIATTR_FRAME_SIZE
	.align		4
.L_25:
        /*0030*/ 	.byte	0x04, 0x11
        /*0032*/ 	.short	(.L_27 - .L_26)
	.align		4
.L_26:
        /*0034*/ 	.word	index@($__internal_0_$__cuda_sm10x_tcgen05_guardrail_trap_col_being_dealloced_not_returned_by_alloc)
        /*0038*/ 	.word	0x00000000


	//----- nvinfo : EIATTR_FRAME_SIZE
	.align		4
.L_27:
        /*003c*/ 	.byte	0x04, 0x11
        /*003e*/ 	.short	(.L_29 - .L_28)
	.align		4
.L_28:
        /*0040*/ 	.word	index@(_ZN7cutlass13device_kernelINS_4gemm6kernel13GemmUniversalIN4cute5tupleIJiiiiEEENS1_10collective13CollectiveMmaINS1_35MainloopSm100TmaUmmaWarpSpecializedILi17ELi2ELi4ENS5_IJNS4_1CILi2EEENSA_ILi1EEESC_EEEEENS5_IJNSA_ILi128EEENSA_ILi64EEESG_EEENS_6half_tENS5_IJlSC_lEEESI_SJ_NS4_8TiledMMAINS4_8MMA_AtomIJNS4_26SM100_MMA_F16BF16_2x1SM_SSISI_SI_fLi128ELi64ELNS4_4UMMA5MajorE0ELSO_0ELNSN_7ScaleInE0ELSP_0EEEEEENS4_6LayoutINS5_IJSC_SC_SC_EEENS5_IJNSA_ILi0EEESU_SU_EEEEENS5_IJNS4_10UnderscoreESX_SX_EEEEENS4_18SM100_TMA_2SM_LOADENS4_14ComposedLayoutINS4_7SwizzleILi3ELi4ELi3EEENS4_18smem_ptr_flag_bitsILi16EEENSS_INS5_IJNSA_ILi8EEESG_EEENS5_IJSG_SC_EEEEEEEvNS4_8identityES10_S1A_vS1B_EENS_8epilogue10collective18CollectiveEpilogueINS1D_23Sm100TmaWarpSpecializedILi3ELi2ELi16ELb1ELb0EEEJNS5_IJSG_SG_SG_EEENS5_IJNSS_ISG_SC_EENSS_INS5_IJNSA_ILi16EEESB_EEENS5_IJSC_NSA_ILi32EEEEEEEEEEESI_SJ_SI_SJ_NS1D_6fusion15FusionCallbacksIS1H_NS1Q_13LinCombEltActINS1D_6thread4SiLuESI_fSI_fLNS_15FloatRoundStyleE2EEES1I_S1P_JEEENS4_5SM1004TMEM4LOAD26SM100_TMEM_LOAD_32dp32b16xENS4_13SM90_TMA_LOADENS11_INS12_ILi1ELi4ELi3EEES15_NSS_INS5_IJS16_S1K_EEENS5_IJS1K_SC_EEEEEEENS4_39AutoVectorizingCopyWithAssumedAlignmentILi128EEENS4_14SM90_TMA_STOREES27_S29_S29_EEEvvEEEEvNT_6ParamsE)
        /*0044*/ 	.word	0x00000000


	//----- nvinfo : EIATTR_MIN_STACK_SIZE
	.align		4
.L_29:
        /*0048*/ 	.byte	0x04, 0x12
        /*004a*/ 	.short	(.L_31 - .L_30)
	.align		4
.L_30:
        /*004c*/ 	.word	index@(_ZN7cutlass13device_kernelINS_4gemm6kernel13GemmUniversalIN4cute5tupleIJiiiiEEENS1_10collective13CollectiveMmaINS1_35MainloopSm100TmaUmmaWarpSpecializedILi17ELi2ELi4ENS5_IJNS4_1CILi2EEENSA_ILi1EEESC_EEEEENS5_IJNSA_ILi128EEENSA_ILi64EEESG_EEENS_6half_tENS5_IJlSC_lEEESI_SJ_NS4_8TiledMMAINS4_8MMA_AtomIJNS4_26SM100_MMA_F16BF16_2x1SM_SSISI_SI_fLi128ELi64ELNS4_4UMMA5MajorE0ELSO_0ELNSN_7ScaleInE0ELSP_0EEEEEENS4_6LayoutINS5_IJSC_SC_SC_EEENS5_IJNSA_ILi0EEESU_SU_EEEEENS5_IJNS4_10UnderscoreESX_SX_EEEEENS4_18SM100_TMA_2SM_LOADENS4_14ComposedLayoutINS4_7SwizzleILi3ELi4ELi3EEENS4_18smem_ptr_flag_bitsILi16EEENSS_INS5_IJNSA_ILi8EEESG_EEENS5_IJSG_SC_EEEEEEEvNS4_8identityES10_S1A_vS1B_EENS_8epilogue10collective18CollectiveEpilogueINS1D_23Sm100TmaWarpSpecializedILi3ELi2ELi16ELb1ELb0EEEJNS5_IJSG_SG_SG_EEENS5_IJNSS_ISG_SC_EENSS_INS5_IJNSA_ILi16EEESB_EEENS5_IJSC_NSA_ILi32EEEEEEEEEEESI_SJ_SI_SJ_NS1D_6fusion15FusionCallbacksIS1H_NS1Q_13LinCombEltActINS1D_6thread4SiLuESI_fSI_fLNS_15FloatRoundStyleE2EEES1I_S1P_JEEENS4_5SM1004TMEM4LOAD26SM100_TMEM_LOAD_32dp32b16xENS4_13SM90_TMA_LOADENS11_INS12_ILi1ELi4ELi3EEES15_NSS_INS5_IJS16_S1K_EEENS5_IJS1K_SC_EEEEEEENS4_39AutoVectorizingCopyWithAssumedAlignmentILi128EEENS4_14SM90_TMA_STOREES27_S29_S29_EEEvvEEEEvNT_6ParamsE)
        /*0050*/ 	.word	0x00000000
.L_31:


//--------------------- .nv.compat                --------------------------
	.section	.nv.compat,"",@"SHT_CUDA_COMPAT_INFO"
	.align	4
        /*0000*/ 	.byte	0x02, 0x09, 0x01, 0x00, 0x02, 0x02, 0x02, 0x00, 0x02, 0x05, 0x05, 0x00, 0x03, 0x07, 0x01, 0x01
        /*0010*/ 	.byte	0x02, 0x03, 0x01, 0x00, 0x02, 0x06, 0x01, 0x00, 0x04, 0x0b, 0x08, 0x00, 0x09, 0x00, 0x00, 0x00
        /*0020*/ 	.byte	0x00, 0x00, 0x00, 0x00


//--------------------- .nv.info._ZN7cutlass13device_kernelINS_4gemm6kernel13GemmUniversalIN4cute5tupleIJiiiiEEENS1_10collective13CollectiveMmaINS1_35MainloopSm100TmaUmmaWarpSpecializedILi17ELi2ELi4ENS5_IJNS4_1CILi2EEENSA_ILi1EEESC_EEEEENS5_IJNSA_ILi128EEENSA_ILi64EEESG_EEENS_6half_tENS5_IJlSC_lEEESI_SJ_NS4_8TiledMMAINS4_8MMA_AtomIJNS4_26SM100_MMA_F16BF16_2x1SM_SSISI_SI_fLi128ELi64ELNS4_4UMMA5MajorE0ELSO_0ELNSN_7ScaleInE0ELSP_0EEEEEENS4_6LayoutINS5_IJSC_SC_SC_EEENS5_IJNSA_ILi0EEESU_SU_EEEEENS5_IJNS4_10UnderscoreESX_SX_EEEEENS4_18SM100_TMA_2SM_LOADENS4_14ComposedLayoutINS4_7SwizzleILi3ELi4ELi3EEENS4_18smem_ptr_flag_bitsILi16EEENSS_INS5_IJNSA_ILi8EEESG_EEENS5_IJSG_SC_EEEEEEEvNS4_8identityES10_S1A_vS1B_EENS_8epilogue10collective18CollectiveEpilogueINS1D_23Sm100TmaWarpSpecializedILi3ELi2ELi16ELb1ELb0EEEJNS5_IJSG_SG_SG_EEENS5_IJNSS_ISG_SC_EENSS_INS5_IJNSA_ILi16EEESB_EEENS5_IJSC_NSA_ILi32EEEEEEEEEEESI_SJ_SI_SJ_NS1D_6fusion15FusionCallbacksIS1H_NS1Q_13LinCombEltActINS1D_6thread4SiLuESI_fSI_fLNS_15FloatRoundStyleE2EEES1I_S1P_JEEENS4_5SM1004TMEM4LOAD26SM100_TMEM_LOAD_32dp32b16xENS4_13SM90_TMA_LOADENS11_INS12_ILi1ELi4ELi3EEES15_NSS_INS5_IJS16_S1K_EEENS5_IJS1K_SC_EEEEEEENS4_39AutoVectorizingCopyWithAssumedAlignmentILi128EEENS4_14SM90_TMA_STOREES27_S29_S29_EEEvvEEEEvNT_6ParamsE --------------------------
	.section	.nv.info._ZN7cutlass13device_kernelINS_4gemm6kernel13GemmUniversalIN4cute5tupleIJiiiiEEENS1_10collective13CollectiveMmaINS1_35MainloopSm100TmaUmmaWarpSpecializedILi17ELi2ELi4ENS5_IJNS4_1CILi2EEENSA_ILi1EEESC_EEEEENS5_IJNSA_ILi128EEENSA_ILi64EEESG_EEENS_6half_tENS5_IJlSC_lEEESI_SJ_NS4_8TiledMMAINS4_8MMA_AtomIJNS4_26SM100_MMA_F16BF16_2x1SM_SSISI_SI_fLi128ELi64ELNS4_4UMMA5MajorE0ELSO_0ELNSN_7ScaleInE0ELSP_0EEEEEENS4_6LayoutINS5_IJSC_SC_SC_EEENS5_IJNSA_ILi0EEESU_SU_EEEEENS5_IJNS4_10UnderscoreESX_SX_EEEEENS4_18SM100_TMA_2SM_LOADENS4_14ComposedLayoutINS4_7SwizzleILi3ELi4ELi3EEENS4_18smem_ptr_flag_bitsILi16EEENSS_INS5_IJNSA_ILi8EEESG_EEENS5_IJSG_SC_EEEEEEEvNS4_8identityES10_S1A_vS1B_EENS_8epilogue10collective18CollectiveEpilogueINS1D_23Sm100TmaWarpSpecializedILi3ELi2ELi16ELb1ELb0EEEJNS5_IJSG_SG_SG_EEENS5_IJNSS_ISG_SC_EENSS_INS5_IJNSA_ILi16EEESB_EEENS5_IJSC_NSA_ILi32EEEEEEEEEEESI_SJ_SI_SJ_NS1D_6fusion15FusionCallbacksIS1H_NS1Q_13LinCombEltActINS1D_6thread4SiLuESI_fSI_fLNS_15FloatRoundStyleE2EEES1I_S1P_JEEENS4_5SM1004TMEM4LOAD26SM100_TMEM_LOAD_32dp32b16xENS4_13SM90_TMA_LOADENS11_INS12_ILi1ELi4ELi3EEES15_NSS_INS5_IJS16_S1K_EEENS5_IJS1K_SC_EEEEEEENS4_39AutoVectorizingCopyWithAssumedAlignmentILi128EEENS4_14SM90_TMA_STOREES27_S29_S29_EEEvvEEEEvNT_6ParamsE,"",@"SHT_CUDA_INFO"
	.sectionflags	@""
	.align	4


	//----- nvinfo : EIATTR_CUDA_API_VERSION
	.align		4
        /*0000*/ 	.byte	0x04, 0x37
        /*0002*/ 	.short	(.L_33 - .L_32)
.L_32:
        /*0004*/ 	.word	0x00000082


	//----- nvinfo : EIATTR_KPARAM_INFO
	.align		4
.L_33:
        /*0008*/ 	.byte	0x04, 0x17
        /*000a*/ 	.short	(.L_35 - .L_34)
.L_34:
        /*000c*/ 	.word	0x00000000
        /*0010*/ 	.short	0x0000
        /*0012*/ 	.short	0x0000
        /*0014*/ 	.byte	0x00, 0xf0, 0x01, 0x20


	//----- nvinfo : EIATTR_AT_ENTRY_FRAGMENTS
	.align		4
.L_35:
        /*0018*/ 	.byte	0x04, 0x4f
        /*001a*/ 	.short	(.L_37 - .L_36)


	//   ....[0]....
.L_36:
        /*001c*/ 	.word	0x00000007


	//----- nvinfo : EIATTR_RESERVED_SMEM_USED
	.align		4
.L_37:
        /*0020*/ 	.byte	0x01, 0x41
	.zero		2


	//----- nvinfo : EIATTR_SPARSE_MMA_MASK
	.align		4
        /*0024*/ 	.byte	0x03, 0x50
        /*0026*/ 	.short	0x0000


	//----- nvinfo : EIATTR_TCGEN05_2CTA_USED
	.align		4
        /*0028*/ 	.byte	0x01, 0x52
	.zero		2


	//----- nvinfo : EIATTR_MAXREG_COUNT
	.align		4
        /*002c*/ 	.byte	0x03, 0x1b
        /*002e*/ 	.short	0x00ff


	//----- nvinfo : EIATTR_NUM_BARRIERS
	.align		4
        /*0030*/ 	.byte	0x02, 0x4c
        /*0032*/ 	.byte	0x07
	.zero		1


	//----- nvinfo : EIATTR_EXTERNS
	.align		4
        /*0034*/ 	.byte	0x04, 0x0f
        /*0036*/ 	.short	(.L_39 - .L_38)


	//   ....[0]....
	.align		4
.L_38:
        /*0038*/ 	.word	index@(__assertfail)


	//----- nvinfo : EIATTR_MERCURY_ISA_VERSION
	.align		4
.L_39:
        /*003c*/ 	.byte	0x03, 0x5f
        /*003e*/ 	.short	0x0101


	//----- nvinfo : EIATTR_INT_WARP_WIDE_INSTR_OFFSETS
	.align		4
        /*0040*/ 	.byte	0x04, 0x31
        /*0042*/ 	.short	(.L_41 - .L_40)


	//   ....[0]....
.L_40:
        /*0044*/ 	.word	0x00000e90


	//   ....[1]....
        /*0048*/ 	.word	0x00000f30


	//   ....[2]....
        /*004c*/ 	.word	0x00002280


	//   ....[3]....
        /*0050*/ 	.word	0x000048b0


	//   ....[4]....
        /*0054*/ 	.word	0x000048d0


	//   ....[5]....
        /*0058*/ 	.word	0x00004900


	//   ....[6]....
        /*005c*/ 	.word	0x00005210


	//   ....[7]....
        /*0060*/ 	.word	0x00005280


	//   ....[8]....
        /*0064*/ 	.word	0x00005390


	//   ....[9]....
        /*0068*/ 	.word	0x00005560


	//   ....[10]....
        /*006c*/ 	.word	0x00005610


	//   ....[11]....
        /*0070*/ 	.word	0x00005730


	//----- nvinfo : EIATTR_COOP_GROUP_MASK_REGIDS
	.align		4
.L_41:
        /*0074*/ 	.byte	0x04, 0x29
        /*0076*/ 	.short	(.L_43 - .L_42)


	//   ....[0]....
.L_42:
        /*0078*/ 	.word	0xffffffff


	//   ....[1]....
        /*007c*/ 	.word	0xffffffff


	//   ....[2]....
        /*0080*/ 	.word	0xffffffff


	//   ....[3]....
        /*0084*/ 	.word	0xffffffff


	//   ....[4]....
        /*0088*/ 	.word	0xffffffff


	//   ....[5]....
        /*008c*/ 	.word	0xffffffff


	//   ....[6]....
        /*0090*/ 	.word	0xffffffff


	//   ....[7]....
        /*0094*/ 	.word	0xffffffff


	//   ....[8]....
        /*0098*/ 	.word	0xffffffff


	//   ....[9]....
        /*009c*/ 	.word	0xffffffff


	//   ....[10]....
        /*00a0*/ 	.word	0xffffffff


	//   ....[11]....
        /*00a4*/ 	.word	0xffffffff


	//   ....[12]....
        /*00a8*/ 	.word	0xffffffff


	//   ....[13]....
        /*00ac*/ 	.word	0xffffffff


	//----- nvinfo : EIATTR_COOP_GROUP_INSTR_OFFSETS
	.align		4
.L_43:
        /*00b0*/ 	.byte	0x04, 0x28
        /*00b2*/ 	.short	(.L_45 - .L_44)


	//   ....[0]....
.L_44:
        /*00b4*/ 	.word	0x000000c0


	//   ....[1]....
        /*00b8*/ 	.word	0x000004d0


	//   ....[2]....
        /*00bc*/ 	.word	0x00000820


	//   ....[3]....
        /*00c0*/ 	.word	0x00000990


	//   ....[4]....
        /*00c4*/ 	.word	0x00000a80


	//   ....[5]....
        /*00c8*/ 	.word	0x00000be0


	//   ....[6]....
        /*00cc*/ 	.word	0x00000d70


	//   ....[7]....
        /*00d0*/ 	.word	0x00000fb0


	//   ....[8]....
        /*00d4*/ 	.word	0x00002160


	//   ....[9]....
        /*00d8*/ 	.word	0x00003690


	//   ....[10]....
        /*00dc*/ 	.word	0x00003b60


	//   ....[11]....
        /*00e0*/ 	.word	0x00003b90


	//   ....[12]....
        /*00e4*/ 	.word	0x000047b0


	//   ....[13]....
        /*00e8*/ 	.word	0x000049c0


	//----- nvinfo : EIATTR_VRC_CTA_INIT_COUNT
	.align		4
.L_45:
        /*00ec*/ 	.byte	0x02, 0x4a
        /*00ee*/ 	.byte	0x80
	.zero		1


	//----- nvinfo : EIATTR_SYSCALL_OFFSETS
	.align		4
        /*00f0*/ 	.byte	0x04, 0x46
        /*00f2*/ 	.short	(.L_47 - .L_46)


	//   ....[0]....
.L_46:
        /*00f4*/ 	.word	0x00006280


	//   ....[1]....
        /*00f8*/ 	.word	0x00006370


	//   ....[2]....
        /*00fc*/ 	.word	0x00006d60


	//----- nvinfo : EIATTR_MBARRIER_INSTR_OFFSETS
	.align		4
.L_47:
        /*0100*/ 	.byte	0x04, 0x39
        /*0102*/ 	.short	(.L_49 - .L_48)


	//   ....[0]....
.L_48:
        /*0104*/ 	.word	0x000005e0
        /*0108*/ 	.word	0x000000ff
        /*010c*/ 	.word	0x00000000
        /*0110*/ 	.short	0x0100
        /*0112*/ 	.byte	0x09
	.zero		1


	//   ....[1]....
        /*0114*/ 	.word	0x000005f0
        /*0118*/ 	.word	0x000000ff
        /*011c*/ 	.word	0x00000088
        /*0120*/ 	.short	0x0100
        /*0122*/ 	.byte	0x09
	.zero		1


	//   ....[2]....
        /*0124*/ 	.word	0x00000600
        /*0128*/ 	.word	0x000000ff
        /*012c*/ 	.word	0x00000008
        /*0130*/ 	.short	0x0100
        /*0132*/ 	.byte	0x09
	.zero		1


	//   ....[3]....
        /*0134*/ 	.word	0x00000610
        /*0138*/ 	.word	0x000000ff
        /*013c*/ 	.word	0x00000090
        /*0140*/ 	.short	0x0100
        /*0142*/ 	.byte	0x09
	.zero		1


	//   ....[4]....
        /*0144*/ 	.word	0x00000620
        /*0148*/ 	.word	0x000000ff
        /*014c*/ 	.word	0x00000010
        /*0150*/ 	.short	0x0100
        /*0152*/ 	.byte	0x09
	.zero		1


	//   ....[5]....
        /*0154*/ 	.word	0x00000630
        /*0158*/ 	.word	0x000000ff
        /*015c*/ 	.word	0x00000098
        /*0160*/ 	.short	0x0100
        /*0162*/ 	.byte	0x09
	.zero		1


	//   ....[6]....
        /*0164*/ 	.word	0x00000640
        /*0168*/ 	.word	0x000000ff
        /*016c*/ 	.word	0x00000018
        /*0170*/ 	.short	0x0100
        /*0172*/ 	.byte	0x09
	.zero		1


	//   ....[7]....
        /*0174*/ 	.word	0x00000650
        /*0178*/ 	.word	0x000000ff
        /*017c*/ 	.word	0x000000a0
        /*0180*/ 	.short	0x0100
        /*0182*/ 	.byte	0x09
	.zero		1


	//   ....[8]....
        /*0184*/ 	.word	0x00000660
        /*0188*/ 	.word	0x000000ff
        /*018c*/ 	.word	0x00000020
        /*0190*/ 	.short	0x0100
        /*0192*/ 	.byte	0x09
	.zero		1


	//   ....[9]....
        /*0194*/ 	.word	0x00000670
        /*0198*/ 	.word	0x000000ff
        /*019c*/ 	.word	0x000000a8
        /*01a0*/ 	.short	0x0100
        /*01a2*/ 	.byte	0x09
	.zero		1


	//   ....[10]....
        /*01a4*/ 	.word	0x00000680
        /*01a8*/ 	.word	0x000000ff
        /*01ac*/ 	.word	0x00000028
        /*01b0*/ 	.short	0x0100
        /*01b2*/ 	.byte	0x09
	.zero		1


	//   ....[11]....
        /*01b4*/ 	.word	0x00000690
        /*01b8*/ 	.word	0x000000ff
        /*01bc*/ 	.word	0x000000b0
        /*01c0*/ 	.short	0x0100
        /*01c2*/ 	.byte	0x09
	.zero		1


	//   ....[12]....
        /*01c4*/ 	.word	0x000006a0
        /*01c8*/ 	.word	0x000000ff
        /*01cc*/ 	.word	0x00000030
        /*01d0*/ 	.short	0x0100
        /*01d2*/ 	.byte	0x09
	.zero		1


	//   ....[13]....
        /*01d4*/ 	.word	0x000006b0
        /*01d8*/ 	.word	0x000000ff
        /*01dc*/ 	.word	0x000000b8
        /*01e0*/ 	.short	0x0100
        /*01e2*/ 	.byte	0x09
	.zero		1


	//   ....[14]....
        /*01e4*/ 	.word	0x000006c0
        /*01e8*/ 	.word	0x000000ff
        /*01ec*/ 	.word	0x00000038
        /*01f0*/ 	.short	0x0100
        /*01f2*/ 	.byte	0x09
	.zero		1


	//   ....[15]....
        /*01f4*/ 	.word	0x000006d0
        /*01f8*/ 	.word	0x000000ff
        /*01fc*/ 	.word	0x000000c0
        /*0200*/ 	.short	0x0100
        /*0202*/ 	.byte	0x09
	.zero		1


	//   ....[16]....
        /*0204*/ 	.word	0x000006e0
        /*0208*/ 	.word	0x000000ff
        /*020c*/ 	.word	0x00000040
        /*0210*/ 	.short	0x0100
        /*0212*/ 	.byte	0x09
	.zero		1


	//   ....[17]....
        /*0214*/ 	.word	0x000006f0
        /*0218*/ 	.word	0x000000ff
        /*021c*/ 	.word	0x000000c8
        /*0220*/ 	.short	0x0100
        /*0222*/ 	.byte	0x09
	.zero		1


	//   ....[18]....
        /*0224*/ 	.word	0x00000700
        /*0228*/ 	.word	0x000000ff
        /*022c*/ 	.word	0x00000048
        /*0230*/ 	.short	0x0100
        /*0232*/ 	.byte	0x09
	.zero		1


	//   ....[19]....
        /*0234*/ 	.word	0x00000710
        /*0238*/ 	.word	0x000000ff
        /*023c*/ 	.word	0x000000d0
        /*0240*/ 	.short	0x0100
        /*0242*/ 	.byte	0x09
	.zero		1


	//   ....[20]....
        /*0244*/ 	.word	0x00000720
        /*0248*/ 	.word	0x000000ff
        /*024c*/ 	.word	0x00000050
        /*0250*/ 	.short	0x0100
        /*0252*/ 	.byte	0x09
	.zero		1


	//   ....[21]....
        /*0254*/ 	.word	0x00000730
        /*0258*/ 	.word	0x000000ff
        /*025c*/ 	.word	0x000000d8
        /*0260*/ 	.short	0x0100
        /*0262*/ 	.byte	0x09
	.zero		1


	//   ....[22]....
        /*0264*/ 	.word	0x00000740
        /*0268*/ 	.word	0x000000ff
        /*026c*/ 	.word	0x00000058
        /*0270*/ 	.short	0x0100
        /*0272*/ 	.byte	0x09
	.zero		1


	//   ....[23]....
        /*0274*/ 	.word	0x00000750
        /*0278*/ 	.word	0x000000ff
        /*027c*/ 	.word	0x000000e0
        /*0280*/ 	.short	0x0100
        /*0282*/ 	.byte	0x09
	.zero		1


	//   ....[24]....
        /*0284*/ 	.word	0x00000760
        /*0288*/ 	.word	0x000000ff
        /*028c*/ 	.word	0x00000060
        /*0290*/ 	.short	0x0100
        /*0292*/ 	.byte	0x09
	.zero		1


	//   ....[25]....
        /*0294*/ 	.word	0x00000770
        /*0298*/ 	.word	0x000000ff
        /*029c*/ 	.word	0x000000e8
        /*02a0*/ 	.short	0x0100
        /*02a2*/ 	.byte	0x09
	.zero		1


	//   ....[26]....
        /*02a4*/ 	.word	0x00000780
        /*02a8*/ 	.word	0x000000ff
        /*02ac*/ 	.word	0x00000068
        /*02b0*/ 	.short	0x0100
        /*02b2*/ 	.byte	0x09
	.zero		1


	//   ....[27]....
        /*02b4*/ 	.word	0x00000790
        /*02b8*/ 	.word	0x000000ff
        /*02bc*/ 	.word	0x000000f0
        /*02c0*/ 	.short	0x0100
        /*02c2*/ 	.byte	0x09
	.zero		1


	//   ....[28]....
        /*02c4*/ 	.word	0x000007a0
        /*02c8*/ 	.word	0x000000ff
        /*02cc*/ 	.word	0x00000070
        /*02d0*/ 	.short	0x0100
        /*02d2*/ 	.byte	0x09
	.zero		1


	//   ....[29]....
        /*02d4*/ 	.word	0x000007b0
        /*02d8*/ 	.word	0x000000ff
        /*02dc*/ 	.word	0x000000f8
        /*02e0*/ 	.short	0x0100
        /*02e2*/ 	.byte	0x09
	.zero		1


	//   ....[30]....
        /*02e4*/ 	.word	0x000007c0
        /*02e8*/ 	.word	0x000000ff
        /*02ec*/ 	.word	0x00000078
        /*02f0*/ 	.short	0x0100
        /*02f2*/ 	.byte	0x09
	.zero		1


	//   ....[31]....
        /*02f4*/ 	.word	0x000007d0
        /*02f8*/ 	.word	0x000000ff
        /*02fc*/ 	.word	0x00000100
        /*0300*/ 	.short	0x0100
        /*0302*/ 	.byte	0x09
	.zero		1


	//   ....[32]....
        /*0304*/ 	.word	0x000007e0
        /*0308*/ 	.word	0x000000ff
        /*030c*/ 	.word	0x00000080
        /*0310*/ 	.short	0x0100
        /*0312*/ 	.byte	0x09
	.zero		1


	//   ....[33]....
        /*0314*/ 	.word	0x000007f0
        /*0318*/ 	.word	0x000000ff
        /*031c*/ 	.word	0x00000108
        /*0320*/ 	.short	0x0100
        /*0322*/ 	.byte	0x09
	.zero		1


	//   ....[34]....
        /*0324*/ 	.word	0x00000920
        /*0328*/ 	.word	0x000000ff
        /*032c*/ 	.word	0x00000110
        /*0330*/ 	.short	0x0100
        /*0332*/ 	.byte	0x0a
	.zero		1


	//   ....[35]....
        /*0334*/ 	.word	0x00000930
        /*0338*/ 	.word	0x000000ff
        /*033c*/ 	.word	0x00000128
        /*0340*/ 	.short	0x0100
        /*0342*/ 	.byte	0x0a
	.zero		1


	//   ....[36]....
        /*0344*/ 	.word	0x00000940
        /*0348*/ 	.word	0x000000ff
        /*034c*/ 	.word	0x00000118
        /*0350*/ 	.short	0x0100
        /*0352*/ 	.byte	0x0a
	.zero		1


	//   ....[37]....
        /*0354*/ 	.word	0x00000950
        /*0358*/ 	.word	0x000000ff
        /*035c*/ 	.word	0x00000130
        /*0360*/ 	.short	0x0100
        /*0362*/ 	.byte	0x0a
	.zero		1


	//   ....[38]....
        /*0364*/ 	.word	0x00000960
        /*0368*/ 	.word	0x000000ff
        /*036c*/ 	.word	0x00000120
        /*0370*/ 	.short	0x0100
        /*0372*/ 	.byte	0x0a
	.zero		1


	//   ....[39]....
        /*0374*/ 	.word	0x00000970
        /*0378*/ 	.word	0x000000ff
        /*037c*/ 	.word	0x00000138
        /*0380*/ 	.short	0x0100
        /*0382*/ 	.byte	0x0a
	.zero		1


	//   ....[40]....
        /*0384*/ 	.word	0x00000a50
        /*0388*/ 	.word	0x000000ff
        /*038c*/ 	.word	0x00000140
        /*0390*/ 	.short	0x0100
        /*0392*/ 	.byte	0x09
	.zero		1


	//   ....[41]....
        /*0394*/ 	.word	0x00000a60
        /*0398*/ 	.word	0x000000ff
        /*039c*/ 	.word	0x00000148
        /*03a0*/ 	.short	0x0100
        /*03a2*/ 	.byte	0x09
	.zero		1


	//   ....[42]....
        /*03a4*/ 	.word	0x00000b90
        /*03a8*/ 	.word	0x000000ff
        /*03ac*/ 	.word	0x00000150
        /*03b0*/ 	.short	0x0100
        /*03b2*/ 	.byte	0x09
	.zero		1


	//   ....[43]....
        /*03b4*/ 	.word	0x00000ba0
        /*03b8*/ 	.word	0x000000ff
        /*03bc*/ 	.word	0x00000160
        /*03c0*/ 	.short	0x0100
        /*03c2*/ 	.byte	0x09
	.zero		1


	//   ....[44]....
        /*03c4*/ 	.word	0x00000bb0
        /*03c8*/ 	.word	0x000000ff
        /*03cc*/ 	.word	0x00000158
        /*03d0*/ 	.short	0x0100
        /*03d2*/ 	.byte	0x09
	.zero		1


	//   ....[45]....
        /*03d4*/ 	.word	0x00000bc0
        /*03d8*/ 	.word	0x000000ff
        /*03dc*/ 	.word	0x00000168
        /*03e0*/ 	.short	0x0100
        /*03e2*/ 	.byte	0x09
	.zero		1


	//   ....[46]....
        /*03e4*/ 	.word	0x00000ce0
        /*03e8*/ 	.word	0x000000ff
        /*03ec*/ 	.word	0x00000170
        /*03f0*/ 	.short	0x0100
        /*03f2*/ 	.byte	0x0a
	.zero		1


	//   ....[47]....
        /*03f4*/ 	.word	0x00000cf0
        /*03f8*/ 	.word	0x000000ff
        /*03fc*/ 	.word	0x00000190
        /*0400*/ 	.short	0x0100
        /*0402*/ 	.byte	0x0a
	.zero		1


	//   ....[48]....
        /*0404*/ 	.word	0x00000d00
        /*0408*/ 	.word	0x000000ff
        /*040c*/ 	.word	0x00000178
        /*0410*/ 	.short	0x0100
        /*0412*/ 	.byte	0x0a
	.zero		1


	//   ....[49]....
        /*0414*/ 	.word	0x00000d10
        /*0418*/ 	.word	0x000000ff
        /*041c*/ 	.word	0x00000198
        /*0420*/ 	.short	0x0100
        /*0422*/ 	.byte	0x0a
	.zero		1


	//   ....[50]....
        /*0424*/ 	.word	0x00000d20
        /*0428*/ 	.word	0x000000ff
        /*042c*/ 	.word	0x00000180
        /*0430*/ 	.short	0x0100
        /*0432*/ 	.byte	0x0a
	.zero		1


	//   ....[51]....
        /*0434*/ 	.word	0x00000d30
        /*0438*/ 	.word	0x000000ff
        /*043c*/ 	.word	0x000001a0
        /*0440*/ 	.short	0x0100
        /*0442*/ 	.byte	0x0a
	.zero		1


	//   ....[52]....
        /*0444*/ 	.word	0x00000d40
        /*0448*/ 	.word	0x000000ff
        /*044c*/ 	.word	0x00000188
        /*0450*/ 	.short	0x0100
        /*0452*/ 	.byte	0x0a
	.zero		1


	//   ....[53]....
        /*0454*/ 	.word	0x00000d50
        /*0458*/ 	.word	0x000000ff
        /*045c*/ 	.word	0x000001a8
        /*0460*/ 	.short	0x0100
        /*0462*/ 	.byte	0x0a
	.zero		1


	//   ....[54]....
        /*0464*/ 	.word	0x00000e40
        /*0468*/ 	.word	0x000000ff
        /*046c*/ 	.word	0x000001b0
        /*0470*/ 	.short	0x0100
        /*0472*/ 	.byte	0x09
	.zero		1


	//   ....[55]....
        /*0474*/ 	.word	0x00000e50
        /*0478*/ 	.word	0x000000ff
        /*047c*/ 	.word	0x000001c0
        /*0480*/ 	.short	0x0100
        /*0482*/ 	.byte	0x09
	.zero		1


	//   ....[56]....
        /*0484*/ 	.word	0x00000e60
        /*0488*/ 	.word	0x000000ff
        /*048c*/ 	.word	0x000001b8
        /*0490*/ 	.short	0x0100
        /*0492*/ 	.byte	0x09
	.zero		1


	//   ....[57]....
        /*0494*/ 	.word	0x00000e70
        /*0498*/ 	.word	0x000000ff
        /*049c*/ 	.word	0x000001c8
        /*04a0*/ 	.short	0x0100
        /*04a2*/ 	.byte	0x09
	.zero		1


	//   ....[58]....
        /*04a4*/ 	.word	0x00000f60
        /*04a8*/ 	.word	0x000000ff
        /*04ac*/ 	.word	0x000001d0
        /*04b0*/ 	.short	0x0100
        /*04b2*/ 	.byte	0x08
	.zero		1


	//   ....[59]....
        /*04b4*/ 	.word	0x00001950
        /*04b8*/ 	.word	0x00000003
        /*04bc*/ 	.word	0x000001c0
        /*04c0*/ 	.short	0x010a
        /*04c2*/ 	.byte	0xff
	.zero		1


	//   ....[60]....
        /*04c4*/ 	.word	0x00001980
        /*04c8*/ 	.word	0x00000003
        /*04cc*/ 	.word	0x000001b0
        /*04d0*/ 	.short	0x0101
        /*04d2*/ 	.byte	0xff
	.zero		1


	//   ....[61]....
        /*04d4*/ 	.word	0x00001a80
        /*04d8*/ 	.word	0x000000ff
        /*04dc*/ 	.word	0x00000088
        /*04e0*/ 	.short	0x010a
        /*04e2*/ 	.byte	0x08
	.zero		1


	//   ....[62]....
        /*04e4*/ 	.word	0x00001b50
        /*04e8*/ 	.word	0x000000ff
        /*04ec*/ 	.word	0x00000088
        /*04f0*/ 	.short	0x010a
        /*04f2*/ 	.byte	0x21
	.zero		1


	//   ....[63]....
        /*04f4*/ 	.word	0x00001d00
        /*04f8*/ 	.word	0x000000ff
        /*04fc*/ 	.word	0x00000088
        /*0500*/ 	.short	0x010a
        /*0502*/ 	.byte	0x08
	.zero		1


	//   ....[64]....
        /*0504*/ 	.word	0x00001e20
        /*0508*/ 	.word	0x000000ff
        /*050c*/ 	.word	0x00000148
        /*0510*/ 	.short	0x0101
        /*0512*/ 	.byte	0x07
	.zero		1


	//   ....[65]....
        /*0514*/ 	.word	0x00001e30
        /*0518*/ 	.word	0x000000ff
        /*051c*/ 	.word	0x00000088
        /*0520*/ 	.short	0x010a
        /*0522*/ 	.byte	0x08
	.zero		1


	//   ....[66]....
        /*0524*/ 	.word	0x00001eb0
        /*0528*/ 	.word	0x000000ff
        /*052c*/ 	.word	0x00000088
        /*0530*/ 	.short	0x010a
        /*0532*/ 	.byte	0x11
	.zero		1


	//   ....[67]....
        /*0534*/ 	.word	0x00002040
        /*0538*/ 	.word	0x000000ff
        /*053c*/ 	.word	0x00000088
        /*0540*/ 	.short	0x010a
        /*0542*/ 	.byte	0x08
	.zero		1


	//   ....[68]....
        /*0544*/ 	.word	0x00002190
        /*0548*/ 	.word	0x00000002
        /*054c*/ 	.word	0x00000150
        /*0550*/ 	.short	0x010a
        /*0552*/ 	.byte	0xff
	.zero		1


	//   ....[69]....
        /*0554*/ 	.word	0x00002250
        /*0558*/ 	.word	0x00000002
        /*055c*/ 	.word	0x00000000
        /*0560*/ 	.short	0x0101
        /*0562*/ 	.byte	0xff
	.zero		1


	//   ....[70]....
        /*0564*/ 	.word	0x000027b0
        /*0568*/ 	.word	0x000000ff
        /*056c*/ 	.word	0x00000000
        /*0570*/ 	.short	0x010a
        /*0572*/ 	.byte	0x04
	.zero		1


	//   ....[71]....
        /*0574*/ 	.word	0x00002840
        /*0578*/ 	.word	0x000000ff
        /*057c*/ 	.word	0x00000000
        /*0580*/ 	.short	0x010a
        /*0582*/ 	.byte	0x04
	.zero		1


	//   ....[72]....
        /*0584*/ 	.word	0x000028d0
        /*0588*/ 	.word	0x000000ff
        /*058c*/ 	.word	0x00000000
        /*0590*/ 	.short	0x010a
        /*0592*/ 	.byte	0x04
	.zero		1


	//   ....[73]....
        /*0594*/ 	.word	0x00002960
        /*0598*/ 	.word	0x000000ff
        /*059c*/ 	.word	0x00000000
        /*05a0*/ 	.short	0x010a
        /*05a2*/ 	.byte	0x04
	.zero		1


	//   ....[74]....
        /*05a4*/ 	.word	0x000029f0
        /*05a8*/ 	.word	0x000000ff
        /*05ac*/ 	.word	0x00000000
        /*05b0*/ 	.short	0x010a
        /*05b2*/ 	.byte	0x04
	.zero		1


	//   ....[75]....
        /*05b4*/ 	.word	0x00002a80
        /*05b8*/ 	.word	0x000000ff
        /*05bc*/ 	.word	0x00000000
        /*05c0*/ 	.short	0x010a
        /*05c2*/ 	.byte	0x04
	.zero		1


	//   ....[76]....
        /*05c4*/ 	.word	0x00002b10
        /*05c8*/ 	.word	0x000000ff
        /*05cc*/ 	.word	0x00000000
        /*05d0*/ 	.short	0x010a
        /*05d2*/ 	.byte	0x04
	.zero		1


	//   ....[77]....
        /*05d4*/ 	.word	0x00002ba0
        /*05d8*/ 	.word	0x000000ff
        /*05dc*/ 	.word	0x00000000
        /*05e0*/ 	.short	0x010a
        /*05e2*/ 	.byte	0x04
	.zero		1


	//   ....[78]....
        /*05e4*/ 	.word	0x00002c30
        /*05e8*/ 	.word	0x000000ff
        /*05ec*/ 	.word	0x00000000
        /*05f0*/ 	.short	0x010a
        /*05f2*/ 	.byte	0x04
	.zero		1


	//   ....[79]....
        /*05f4*/ 	.word	0x00002cc0
        /*05f8*/ 	.word	0x000000ff
        /*05fc*/ 	.word	0x00000000
        /*0600*/ 	.short	0x010a
        /*0602*/ 	.byte	0x04
	.zero		1


	//   ....[80]....
        /*0604*/ 	.word	0x00002d50
        /*0608*/ 	.word	0x000000ff
        /*060c*/ 	.word	0x00000000
        /*0610*/ 	.short	0x010a
        /*0612*/ 	.byte	0x04
	.zero		1


	//   ....[81]....
        /*0614*/ 	.word	0x00002de0
        /*0618*/ 	.word	0x000000ff
        /*061c*/ 	.word	0x00000000
        /*0620*/ 	.short	0x010a
        /*0622*/ 	.byte	0x04
	.zero		1


	//   ....[82]....
        /*0624*/ 	.word	0x00002e70
        /*0628*/ 	.word	0x000000ff
        /*062c*/ 	.word	0x00000000
        /*0630*/ 	.short	0x010a
        /*0632*/ 	.byte	0x04
	.zero		1


	//   ....[83]....
        /*0634*/ 	.word	0x00002f00
        /*0638*/ 	.word	0x000000ff
        /*063c*/ 	.word	0x00000000
        /*0640*/ 	.short	0x010a
        /*0642*/ 	.byte	0x04
	.zero		1


	//   ....[84]....
        /*0644*/ 	.word	0x00002f90
        /*0648*/ 	.word	0x000000ff
        /*064c*/ 	.word	0x00000000
        /*0650*/ 	.short	0x010a
        /*0652*/ 	.byte	0x04
	.zero		1


	//   ....[85]....
        /*0654*/ 	.word	0x00003020
        /*0658*/ 	.word	0x000000ff
        /*065c*/ 	.word	0x00000000
        /*0660*/ 	.short	0x010a
        /*0662*/ 	.byte	0x04
	.zero		1


	//   ....[86]....
        /*0664*/ 	.word	0x000030c0
        /*0668*/ 	.word	0x00000000
        /*066c*/ 	.word	0x00000000
        /*0670*/ 	.short	0x010a
        /*0672*/ 	.byte	0xff
	.zero		1


	//   ....[87]....
        /*0674*/ 	.word	0x000031f0
        /*0678*/ 	.word	0x00000000
        /*067c*/ 	.word	0x000001b0
        /*0680*/ 	.short	0x010a
        /*0682*/ 	.byte	0xff
	.zero		1


	//   ....[88]....
        /*0684*/ 	.word	0x00003260
        /*0688*/ 	.word	0x00000004
        /*068c*/ 	.word	0x00000000
        /*0690*/ 	.short	0x0101
        /*0692*/ 	.byte	0xff
	.zero		1


	//   ....[89]....
        /*0694*/ 	.word	0x00003280
        /*0698*/ 	.word	0x000000ff
        /*069c*/ 	.word	0x00000160
        /*06a0*/ 	.short	0x010a
        /*06a2*/ 	.byte	0x05
	.zero		1


	//   ....[90]....
        /*06a4*/ 	.word	0x000033a0
        /*06a8*/ 	.word	0x00000000
        /*06ac*/ 	.word	0x00000150
        /*06b0*/ 	.short	0x010a
        /*06b2*/ 	.byte	0xff
	.zero		1


	//   ....[91]....
        /*06b4*/ 	.word	0x000034a0
        /*06b8*/ 	.word	0x00000000
        /*06bc*/ 	.word	0x00000000
        /*06c0*/ 	.short	0x0101
        /*06c2*/ 	.byte	0xff
	.zero		1


	//   ....[92]....
        /*06c4*/ 	.word	0x00003530
        /*06c8*/ 	.word	0x000000ff
        /*06cc*/ 	.word	0x00000160
        /*06d0*/ 	.short	0x0106
        /*06d2*/ 	.byte	0x05
	.zero		1


	//   ....[93]....
        /*06d4*/ 	.word	0x00003550
        /*06d8*/ 	.word	0x000000ff
        /*06dc*/ 	.word	0x00000160
        /*06e0*/ 	.short	0x010a
        /*06e2*/ 	.byte	0x05
	.zero		1


	//   ....[94]....
        /*06e4*/ 	.word	0x000035e0
        /*06e8*/ 	.word	0x000000ff
        /*06ec*/ 	.word	0x00000160
        /*06f0*/ 	.short	0x0106
        /*06f2*/ 	.byte	0x04
	.zero		1


	//   ....[95]....
        /*06f4*/ 	.word	0x00003620
        /*06f8*/ 	.word	0x00000000
        /*06fc*/ 	.word	0x00000160
        /*0700*/ 	.short	0x010a
        /*0702*/ 	.byte	0xff
	.zero		1


	//   ....[96]....
        /*0704*/ 	.word	0x00003860
        /*0708*/ 	.word	0x000000ff
        /*070c*/ 	.word	0x00000008
        /*0710*/ 	.short	0x010a
        /*0712*/ 	.byte	0x07
	.zero		1


	//   ....[97]....
        /*0714*/ 	.word	0x00003880
        /*0718*/ 	.word	0x000000ff
        /*071c*/ 	.word	0x00000008
        /*0720*/ 	.short	0x010a
        /*0722*/ 	.byte	0x07
	.zero		1


	//   ....[98]....
        /*0724*/ 	.word	0x00003a10
        /*0728*/ 	.word	0x000000ff
        /*072c*/ 	.word	0x00000008
        /*0730*/ 	.short	0x010a
        /*0732*/ 	.byte	0x07
	.zero		1


	//   ....[99]....
        /*0734*/ 	.word	0x00003a30
        /*0738*/ 	.word	0x000000ff
        /*073c*/ 	.word	0x00000008
        /*0740*/ 	.short	0x010a
        /*0742*/ 	.byte	0x07
	.zero		1


	//   ....[100]....
        /*0744*/ 	.word	0x00003af0
        /*0748*/ 	.word	0x000000ff
        /*074c*/ 	.word	0x00000000
        /*0750*/ 	.short	0x0101
        /*0752*/ 	.byte	0x06
	.zero		1


	//   ....[101]....
        /*0754*/ 	.word	0x00003e30
        /*0758*/ 	.word	0x00000000
        /*075c*/ 	.word	0x00000150
        /*0760*/ 	.short	0x010a
        /*0762*/ 	.byte	0xff
	.zero		1


	//   ....[102]....
        /*0764*/ 	.word	0x00003ef0
        /*0768*/ 	.word	0x00000000
        /*076c*/ 	.word	0x00000000
        /*0770*/ 	.short	0x0101
        /*0772*/ 	.byte	0xff
	.zero		1


	//   ....[103]....
        /*0774*/ 	.word	0x00003fb0
        /*0778*/ 	.word	0x000000ff
        /*077c*/ 	.word	0x00000000
        /*0780*/ 	.short	0x010a
        /*0782*/ 	.byte	0x08
	.zero		1


	//   ....[104]....
        /*0784*/ 	.word	0x00003fc0
        /*0788*/ 	.word	0x000000ff
        /*078c*/ 	.word	0x00000190
        /*0790*/ 	.short	0x010a
        /*0792*/ 	.byte	0x09
	.zero		1


	//   ....[105]....
        /*0794*/ 	.word	0x00004070
        /*0798*/ 	.word	0x000000ff
        /*079c*/ 	.word	0x00000000
        /*07a0*/ 	.short	0x010a
        /*07a2*/ 	.byte	0x08
	.zero		1


	//   ....[106]....
        /*07a4*/ 	.word	0x000041a0
        /*07a8*/ 	.word	0x000000ff
        /*07ac*/ 	.word	0x00000000
        /*07b0*/ 	.short	0x010a
        /*07b2*/ 	.byte	0x1e
	.zero		1


	//   ....[107]....
        /*07b4*/ 	.word	0x000044a0
        /*07b8*/ 	.word	0x000000ff
        /*07bc*/ 	.word	0x00000000
        /*07c0*/ 	.short	0x010a
        /*07c2*/ 	.byte	0x08
	.zero		1


	//   ....[108]....
        /*07c4*/ 	.word	0x00004530
        /*07c8*/ 	.word	0x000000ff
        /*07cc*/ 	.word	0x00000000
        /*07d0*/ 	.short	0x010a
        /*07d2*/ 	.byte	0x08
	.zero		1


	//   ....[109]....
        /*07d4*/ 	.word	0x000045c0
        /*07d8*/ 	.word	0x000000ff
        /*07dc*/ 	.word	0x00000000
        /*07e0*/ 	.short	0x010a
        /*07e2*/ 	.byte	0x08
	.zero		1


	//   ....[110]....
        /*07e4*/ 	.word	0x00004660
        /*07e8*/ 	.word	0x00000000
        /*07ec*/ 	.word	0x00000000
        /*07f0*/ 	.short	0x010a
        /*07f2*/ 	.byte	0xff
	.zero		1


	//   ....[111]....
        /*07f4*/ 	.word	0x000046a0
        /*07f8*/ 	.word	0x00000000
        /*07fc*/ 	.word	0x00000000
        /*0800*/ 	.short	0x010a
        /*0802*/ 	.byte	0xff
	.zero		1


	//   ....[112]....
        /*0804*/ 	.word	0x00004710
        /*0808*/ 	.word	0x000000ff
        /*080c*/ 	.word	0x00000000
        /*0810*/ 	.short	0x0101
        /*0812*/ 	.byte	0x05
	.zero		1


	//   ....[113]....
        /*0814*/ 	.word	0x00004750
        /*0818*/ 	.word	0x000000ff
        /*081c*/ 	.word	0x000001d0
        /*0820*/ 	.short	0x010a
        /*0822*/ 	.byte	0x07
	.zero		1


	//   ....[114]....
        /*0824*/ 	.word	0x000047a0
        /*0828*/ 	.word	0x000000ff
        /*082c*/ 	.word	0x00000000
        /*0830*/ 	.short	0x0101
        /*0832*/ 	.byte	0x05
	.zero		1


	//   ....[115]....
        /*0834*/ 	.word	0x00004bb0
        /*0838*/ 	.word	0x00000000
        /*083c*/ 	.word	0x00000150
        /*0840*/ 	.short	0x010a
        /*0842*/ 	.byte	0xff
	.zero		1


	//   ....[116]....
        /*0844*/ 	.word	0x00004c70
        /*0848*/ 	.word	0x00000000
        /*084c*/ 	.word	0x00000000
        /*0850*/ 	.short	0x0101
        /*0852*/ 	.byte	0xff
	.zero		1


	//   ....[117]....
        /*0854*/ 	.word	0x00004f90
        /*0858*/ 	.word	0x000000ff
        /*085c*/ 	.word	0x00000148
        /*0860*/ 	.short	0x010a
        /*0862*/ 	.byte	0x0d
	.zero		1


	//   ....[118]....
        /*0864*/ 	.word	0x000051b0
        /*0868*/ 	.word	0x000000ff
        /*086c*/ 	.word	0x00000128
        /*0870*/ 	.short	0x010a
        /*0872*/ 	.byte	0x10
	.zero		1


	//   ....[119]....
        /*0874*/ 	.word	0x00005460
        /*0878*/ 	.word	0x000000ff
        /*087c*/ 	.word	0x00000110
        /*0880*/ 	.short	0x010b
        /*0882*/ 	.byte	0x10
	.zero		1


	//   ....[120]....
        /*0884*/ 	.word	0x000054e0
        /*0888*/ 	.word	0x000000ff
        /*088c*/ 	.word	0x00000000
        /*0890*/ 	.short	0x0101
        /*0892*/ 	.byte	0x11
	.zero		1


	//   ....[121]....
        /*0894*/ 	.word	0x00005520
        /*0898*/ 	.word	0x000000ff
        /*089c*/ 	.word	0x00000128
        /*08a0*/ 	.short	0x010a
        /*08a2*/ 	.byte	0x0e
	.zero		1


	//   ....[122]....
        /*08a4*/ 	.word	0x00005760
        /*08a8*/ 	.word	0x000000ff
        /*08ac*/ 	.word	0x00000110
        /*08b0*/ 	.short	0x010b
        /*08b2*/ 	.byte	0x0e
	.zero		1


	//   ....[123]....
        /*08b4*/ 	.word	0x000057d0
        /*08b8*/ 	.word	0x000000ff
        /*08bc*/ 	.word	0x00000000
        /*08c0*/ 	.short	0x0101
        /*08c2*/ 	.byte	0x15
	.zero		1


	//   ....[124]....
        /*08c4*/ 	.word	0x00005820
        /*08c8*/ 	.word	0x000000ff
        /*08cc*/ 	.word	0x00000000
        /*08d0*/ 	.short	0x010a
        /*08d2*/ 	.byte	0x04
	.zero		1


	//   ....[125]....
        /*08d4*/ 	.word	0x000058b0
        /*08d8*/ 	.word	0x000000ff
        /*08dc*/ 	.word	0x00000000
        /*08e0*/ 	.short	0x010a
        /*08e2*/ 	.byte	0x04
	.zero		1


	//   ....[126]....
        /*08e4*/ 	.word	0x00005950
        /*08e8*/ 	.word	0x00000000
        /*08ec*/ 	.word	0x00000000
        /*08f0*/ 	.short	0x010a
        /*08f2*/ 	.byte	0xff
	.zero		1


	//   ....[127]....
        /*08f4*/ 	.word	0x00005c20
        /*08f8*/ 	.word	0x00000000
        /*08fc*/ 	.word	0x00000150
        /*0900*/ 	.short	0x010a
        /*0902*/ 	.byte	0xff
	.zero		1


	//   ....[128]....
        /*0904*/ 	.word	0x00005ce0
        /*0908*/ 	.word	0x00000000
        /*090c*/ 	.word	0x00000000
        /*0910*/ 	.short	0x0101
        /*0912*/ 	.byte	0xff
	.zero		1


	//   ....[129]....
        /*0914*/ 	.word	0x000067c0
        /*0918*/ 	.word	0x00000005
        /*091c*/ 	.word	0x00000110
        /*0920*/ 	.short	0x010a
        /*0922*/ 	.byte	0xff
	.zero		1


	//   ....[130]....
        /*0924*/ 	.word	0x00006820
        /*0928*/ 	.word	0x00000007
        /*092c*/ 	.word	0x00000170
        /*0930*/ 	.short	0x010a
        /*0932*/ 	.byte	0xff
	.zero		1


	//   ....[131]....
        /*0934*/ 	.word	0x00006a90
        /*0938*/ 	.word	0x00000005
        /*093c*/ 	.word	0x00000110
        /*0940*/ 	.short	0x010a
        /*0942*/ 	.byte	0xff
	.zero		1


	//   ....[132]....
        /*0944*/ 	.word	0x00006c10
        /*0948*/ 	.word	0x00000076
        /*094c*/ 	.word	0x00000170
        /*0950*/ 	.short	0x010a
        /*0952*/ 	.byte	0xff
	.zero		1


	//   ....[133]....
        /*0954*/ 	.word	0x00006e70
        /*0958*/ 	.word	0x00000076
        /*095c*/ 	.word	0x00000000
        /*0960*/ 	.short	0x0101
        /*0962*/ 	.byte	0xff
	.zero		1


	//   ....[134]....
        /*0964*/ 	.word	0x00008f20
        /*0968*/ 	.word	0x00000000
        /*096c*/ 	.word	0x00000000
        /*0970*/ 	.short	0x0101
        /*0972*/ 	.byte	0xff
	.zero		1


	//   ....[135]....
        /*0974*/ 	.word	0x00008fe0
        /*0978*/ 	.word	0x00000003
        /*097c*/ 	.word	0x00000110
        /*0980*/ 	.short	0x010a
        /*0982*/ 	.byte	0xff
	.zero		1


	//   ....[136]....
        /*0984*/ 	.word	0x00009260
        /*0988*/ 	.word	0x00000000
        /*098c*/ 	.word	0x00000000
        /*0990*/ 	.short	0x0101
        /*0992*/ 	.byte	0xff
	.zero		1


	//   ....[137]....
        /*0994*/ 	.word	0x00009280
        /*0998*/ 	.word	0x00000003
        /*099c*/ 	.word	0x000001c0
        /*09a0*/ 	.short	0x010a
        /*09a2*/ 	.byte	0xff
	.zero		1


	//   ....[138]....
        /*09a4*/ 	.word	0x000092e0
        /*09a8*/ 	.word	0x00000002
        /*09ac*/ 	.word	0x00000088
        /*09b0*/ 	.short	0x010a
        /*09b2*/ 	.byte	0xff
	.zero		1


	//   ....[139]....
        /*09b4*/ 	.word	0x00009340
        /*09b8*/ 	.word	0x00000002
        /*09bc*/ 	.word	0x00000088
        /*09c0*/ 	.short	0x010a
        /*09c2*/ 	.byte	0xff
	.zero		1


	//   ....[140]....
        /*09c4*/ 	.word	0x00009390
        /*09c8*/ 	.word	0x00000002
        /*09cc*/ 	.word	0x00000150
        /*09d0*/ 	.short	0x010a
        /*09d2*/ 	.byte	0xff
	.zero		1


	//   ....[141]....
        /*09d4*/ 	.word	0x000093f0
        /*09d8*/ 	.word	0x00000000
        /*09dc*/ 	.word	0x00000000
        /*09e0*/ 	.short	0x010a
        /*09e2*/ 	.byte	0xff
	.zero		1


	//   ....[142]....
        /*09e4*/ 	.word	0x00009450
        /*09e8*/ 	.word	0x00000000
        /*09ec*/ 	.word	0x00000000
        /*09f0*/ 	.short	0x010a
        /*09f2*/ 	.byte	0xff
	.zero		1


	//   ....[143]....
        /*09f4*/ 	.word	0x000094b0
        /*09f8*/ 	.word	0x00000000
        /*09fc*/ 	.word	0x00000000
        /*0a00*/ 	.short	0x010a
        /*0a02*/ 	.byte	0xff
	.zero		1


	//   ....[144]....
        /*0a04*/ 	.word	0x00009510
        /*0a08*/ 	.word	0x00000000
        /*0a0c*/ 	.word	0x00000000
        /*0a10*/ 	.short	0x010a
        /*0a12*/ 	.byte	0xff
	.zero		1


	//   ....[145]....
        /*0a14*/ 	.word	0x00009570
        /*0a18*/ 	.word	0x00000000
        /*0a1c*/ 	.word	0x00000000
        /*0a20*/ 	.short	0x010a
        /*0a22*/ 	.byte	0xff
	.zero		1


	//   ....[146]....
        /*0a24*/ 	.word	0x000095d0
        /*0a28*/ 	.word	0x00000000
        /*0a2c*/ 	.word	0x00000000
        /*0a30*/ 	.short	0x010a
        /*0a32*/ 	.byte	0xff
	.zero		1


	//   ....[147]....
        /*0a34*/ 	.word	0x00009630
        /*0a38*/ 	.word	0x00000000
        /*0a3c*/ 	.word	0x00000000
        /*0a40*/ 	.short	0x010a
        /*0a42*/ 	.byte	0xff
	.zero		1


	//   ....[148]....
        /*0a44*/ 	.word	0x00009690
        /*0a48*/ 	.word	0x00000000
        /*0a4c*/ 	.word	0x00000000
        /*0a50*/ 	.short	0x010a
        /*0a52*/ 	.byte	0xff
	.zero		1


	//   ....[149]....
        /*0a54*/ 	.word	0x000096f0
        /*0a58*/ 	.word	0x00000000
        /*0a5c*/ 	.word	0x00000000
        /*0a60*/ 	.short	0x010a
        /*0a62*/ 	.byte	0xff
	.zero		1


	//   ....[150]....
        /*0a64*/ 	.word	0x00009750
        /*0a68*/ 	.word	0x00000000
        /*0a6c*/ 	.word	0x00000000
        /*0a70*/ 	.short	0x010a
        /*0a72*/ 	.byte	0xff
	.zero		1


	//   ....[151]....
        /*0a74*/ 	.word	0x000097b0
        /*0a78*/ 	.word	0x00000000
        /*0a7c*/ 	.word	0x00000000
        /*0a80*/ 	.short	0x010a
        /*0a82*/ 	.byte	0xff
	.zero		1


	//   ....[152]....
        /*0a84*/ 	.word	0x00009810
        /*0a88*/ 	.word	0x00000000
        /*0a8c*/ 	.word	0x00000000
        /*0a90*/ 	.short	0x010a
        /*0a92*/ 	.byte	0xff
	.zero		1


	//   ....[153]....
        /*0a94*/ 	.word	0x00009870
        /*0a98*/ 	.word	0x00000000
        /*0a9c*/ 	.word	0x00000000
        /*0aa0*/ 	.short	0x010a
        /*0aa2*/ 	.byte	0xff
	.zero		1


	//   ....[154]....
        /*0aa4*/ 	.word	0x000098d0
        /*0aa8*/ 	.word	0x00000000
        /*0aac*/ 	.word	0x00000000
        /*0ab0*/ 	.short	0x010a
        /*0ab2*/ 	.byte	0xff
	.zero		1


	//   ....[155]....
        /*0ab4*/ 	.word	0x00009930
        /*0ab8*/ 	.word	0x00000000
        /*0abc*/ 	.word	0x00000000
        /*0ac0*/ 	.short	0x010a
        /*0ac2*/ 	.byte	0xff
	.zero		1


	//   ....[156]....
        /*0ac4*/ 	.word	0x00009990
        /*0ac8*/ 	.word	0x00000000
        /*0acc*/ 	.word	0x00000000
        /*0ad0*/ 	.short	0x010a
        /*0ad2*/ 	.byte	0xff
	.zero		1


	//   ....[157]....
        /*0ad4*/ 	.word	0x000099e0
        /*0ad8*/ 	.word	0x00000000
        /*0adc*/ 	.word	0x000001b0
        /*0ae0*/ 	.short	0x010a
        /*0ae2*/ 	.byte	0xff
	.zero		1


	//   ....[158]....
        /*0ae4*/ 	.word	0x00009a40
        /*0ae8*/ 	.word	0x00000000
        /*0aec*/ 	.word	0x00000160
        /*0af0*/ 	.short	0x010a
        /*0af2*/ 	.byte	0xff
	.zero		1


	//   ....[159]....
        /*0af4*/ 	.word	0x00009a90
        /*0af8*/ 	.word	0x00000000
        /*0afc*/ 	.word	0x00000150
        /*0b00*/ 	.short	0x010a
        /*0b02*/ 	.byte	0xff
	.zero		1


	//   ....[160]....
        /*0b04*/ 	.word	0x00009af0
        /*0b08*/ 	.word	0x00000000
        /*0b0c*/ 	.word	0x00000160
        /*0b10*/ 	.short	0x010a
        /*0b12*/ 	.byte	0xff
	.zero		1


	//   ....[161]....
        /*0b14*/ 	.word	0x00009b50
        /*0b18*/ 	.word	0x00000004
        /*0b1c*/ 	.word	0x00000008
        /*0b20*/ 	.short	0x010a
        /*0b22*/ 	.byte	0xff
	.zero		1


	//   ....[162]....
        /*0b24*/ 	.word	0x00009c30
        /*0b28*/ 	.word	0x00000002
        /*0b2c*/ 	.word	0x00000008
        /*0b30*/ 	.short	0x010a
        /*0b32*/ 	.byte	0xff
	.zero		1


	//   ....[163]....
        /*0b34*/ 	.word	0x00009c80
        /*0b38*/ 	.word	0x00000000
        /*0b3c*/ 	.word	0x00000150
        /*0b40*/ 	.short	0x010a
        /*0b42*/ 	.byte	0xff
	.zero		1


	//   ....[164]....
        /*0b44*/ 	.word	0x00009ce0
        /*0b48*/ 	.word	0x00000000
        /*0b4c*/ 	.word	0x00000190
        /*0b50*/ 	.short	0x010a
        /*0b52*/ 	.byte	0xff
	.zero		1


	//   ....[165]....
        /*0b54*/ 	.word	0x00009d40
        /*0b58*/ 	.word	0x00000000
        /*0b5c*/ 	.word	0x00000000
        /*0b60*/ 	.short	0x010a
        /*0b62*/ 	.byte	0xff
	.zero		1


	//   ....[166]....
        /*0b64*/ 	.word	0x00009da0
        /*0b68*/ 	.word	0x00000000
        /*0b6c*/ 	.word	0x00000000
        /*0b70*/ 	.short	0x010a
        /*0b72*/ 	.byte	0xff
	.zero		1


	//   ....[167]....
        /*0b74*/ 	.word	0x00009e00
        /*0b78*/ 	.word	0x00000000
        /*0b7c*/ 	.word	0x00000000
        /*0b80*/ 	.short	0x010a
        /*0b82*/ 	.byte	0xff
	.zero		1


	//   ....[168]....
        /*0b84*/ 	.word	0x00009e60
        /*0b88*/ 	.word	0x00000000
        /*0b8c*/ 	.word	0x00000000
        /*0b90*/ 	.short	0x010a
        /*0b92*/ 	.byte	0xff
	.zero		1


	//   ....[169]....
        /*0b94*/ 	.word	0x00009ec0
        /*0b98*/ 	.word	0x00000000
        /*0b9c*/ 	.word	0x000001d0
        /*0ba0*/ 	.short	0x010a
        /*0ba2*/ 	.byte	0xff
	.zero		1


	//   ....[170]....
        /*0ba4*/ 	.word	0x00009f10
        /*0ba8*/ 	.word	0x00000000
        /*0bac*/ 	.word	0x00000150
        /*0bb0*/ 	.short	0x010a
        /*0bb2*/ 	.byte	0xff
	.zero		1


	//   ....[171]....
        /*0bb4*/ 	.word	0x00009f70
        /*0bb8*/ 	.word	0x00000000
        /*0bbc*/ 	.word	0x00000148
        /*0bc0*/ 	.short	0x010a
        /*0bc2*/ 	.byte	0xff
	.zero		1


	//   ....[172]....
        /*0bc4*/ 	.word	0x00009fd0
        /*0bc8*/ 	.word	0x00000000
        /*0bcc*/ 	.word	0x00000128
        /*0bd0*/ 	.short	0x010a
        /*0bd2*/ 	.byte	0xff
	.zero		1


	//   ....[173]....
        /*0bd4*/ 	.word	0x0000a030
        /*0bd8*/ 	.word	0x00000003
        /*0bdc*/ 	.word	0x00000128
        /*0be0*/ 	.short	0x010a
        /*0be2*/ 	.byte	0xff
	.zero		1


	//   ....[174]....
        /*0be4*/ 	.word	0x0000a090
        /*0be8*/ 	.word	0x00000000
        /*0bec*/ 	.word	0x00000000
        /*0bf0*/ 	.short	0x010a
        /*0bf2*/ 	.byte	0xff
	.zero		1


	//   ....[175]....
        /*0bf4*/ 	.word	0x0000a0f0
        /*0bf8*/ 	.word	0x00000000
        /*0bfc*/ 	.word	0x00000000
        /*0c00*/ 	.short	0x010a
        /*0c02*/ 	.byte	0xff
	.zero		1


	//   ....[176]....
        /*0c04*/ 	.word	0x0000a140
        /*0c08*/ 	.word	0x00000000
        /*0c0c*/ 	.word	0x00000150
        /*0c10*/ 	.short	0x010a
        /*0c12*/ 	.byte	0xff
	.zero		1


	//   ....[177]....
        /*0c14*/ 	.word	0x0000a190
        /*0c18*/ 	.word	0x00000005
        /*0c1c*/ 	.word	0x00000110
        /*0c20*/ 	.short	0x010a
        /*0c22*/ 	.byte	0xff
	.zero		1


	//   ....[178]....
        /*0c24*/ 	.word	0x0000a1e0
        /*0c28*/ 	.word	0x00000076
        /*0c2c*/ 	.word	0x00000170
        /*0c30*/ 	.short	0x010a
        /*0c32*/ 	.byte	0xff
	.zero		1


	//----- nvinfo : EIATTR_NUM_MBARRIERS
	.align		4
.L_49:
        /*0c34*/ 	.byte	0x03, 0x38
        /*0c36*/ 	.short	0x003b


	//----- nvinfo : EIATTR_EXIT_INSTR_OFFSETS
	.align		4
        /*0c38*/ 	.byte	0x04, 0x1c
        /*0c3a*/ 	.short	(.L_51 - .L_50)


	//   ....[0]....
.L_50:
        /*0c3c*/ 	.word	0x000030f0


	//   ....[1]....
        /*0c40*/ 	.word	0x000035f0


	//   ....[2]....
        /*0c44*/ 	.word	0x00003650


	//   ....[3]....
        /*0c48*/ 	.word	0x000049d0


	//   ....[4]....
        /*0c4c*/ 	.word	0x00005980


	//   ....[5]....
        /*0c50*/ 	.word	0x000059c0


	//   ....[6]....
        /*0c54*/ 	.word	0x00009150


	//   ....[7]....
        /*0c58*/ 	.word	0x000091d0


	//   ....[8]....
        /*0c5c*/ 	.word	0x00009200


	//   ....[9]....
        /*0c60*/ 	.word	0x00009270


	//----- nvinfo : EIATTR_MAX_THREADS
	.align		4
.L_51:
        /*0c64*/ 	.byte	0x04, 0x05
        /*0c66*/ 	.short	(.L_53 - .L_52)
.L_52:
        /*0c68*/ 	.word	0x00000100
        /*0c6c*/ 	.word	0x00000001
        /*0c70*/ 	.word	0x00000001


	//----- nvinfo : EIATTR_CRS_STACK_SIZE
	.align		4
.L_53:
        /*0c74*/ 	.byte	0x04, 0x1e
        /*0c76*/ 	.short	(.L_55 - .L_54)
.L_54:
        /*0c78*/ 	.word	0x00000000


	//----- nvinfo : EIATTR_CBANK_PARAM_SIZE
	.align		4
.L_55:
        /*0c7c*/ 	.byte	0x03, 0x19
        /*0c7e*/ 	.short	0x0800


	//----- nvinfo : EIATTR_PARAM_CBANK
	.align		4
        /*0c80*/ 	.byte	0x04, 0x0a
        /*0c82*/ 	.short	(.L_57 - .L_56)
	.align		4
.L_56:
        /*0c84*/ 	.word	index@(.nv.constant0._ZN7cutlass13device_kernelINS_4gemm6kernel13GemmUniversalIN4cute5tupleIJiiiiEEENS1_10collective13CollectiveMmaINS1_35MainloopSm100TmaUmmaWarpSpecializedILi17ELi2ELi4ENS5_IJNS4_1CILi2EEENSA_ILi1EEESC_EEEEENS5_IJNSA_ILi128EEENSA_ILi64EEESG_EEENS_6half_tENS5_IJlSC_lEEESI_SJ_NS4_8TiledMMAINS4_8MMA_AtomIJNS4_26SM100_MMA_F16BF16_2x1SM_SSISI_SI_fLi128ELi64ELNS4_4UMMA5MajorE0ELSO_0ELNSN_7ScaleInE0ELSP_0EEEEEENS4_6LayoutINS5_IJSC_SC_SC_EEENS5_IJNSA_ILi0EEESU_SU_EEEEENS5_IJNS4_10UnderscoreESX_SX_EEEEENS4_18SM100_TMA_2SM_LOADENS4_14ComposedLayoutINS4_7SwizzleILi3ELi4ELi3EEENS4_18smem_ptr_flag_bitsILi16EEENSS_INS5_IJNSA_ILi8EEESG_EEENS5_IJSG_SC_EEEEEEEvNS4_8identityES10_S1A_vS1B_EENS_8epilogue10collective18CollectiveEpilogueINS1D_23Sm100TmaWarpSpecializedILi3ELi2ELi16ELb1ELb0EEEJNS5_IJSG_SG_SG_EEENS5_IJNSS_ISG_SC_EENSS_INS5_IJNSA_ILi16EEESB_EEENS5_IJSC_NSA_ILi32EEEEEEEEEEESI_SJ_SI_SJ_NS1D_6fusion15FusionCallbacksIS1H_NS1Q_13LinCombEltActINS1D_6thread4SiLuESI_fSI_fLNS_15FloatRoundStyleE2EEES1I_S1P_JEEENS4_5SM1004TMEM4LOAD26SM100_TMEM_LOAD_32dp32b16xENS4_13SM90_TMA_LOADENS11_INS12_ILi1ELi4ELi3EEES15_NSS_INS5_IJS16_S1K_EEENS5_IJS1K_SC_EEEEEEENS4_39AutoVectorizingCopyWithAssumedAlignmentILi128EEENS4_14SM90_TMA_STOREES27_S29_S29_EEEvvEEEEvNT_6ParamsE)
        /*0c88*/ 	.short	0x0380
        /*0c8a*/ 	.short	0x0800


	//----- nvinfo : EIATTR_SW_WAR
	.align		4
.L_57:
        /*0c8c*/ 	.byte	0x04, 0x36
        /*0c8e*/ 	.short	(.L_59 - .L_58)
.L_58:
        /*0c90*/ 	.word	0x00000008
.L_59:


//--------------------- .nv.callgraph             --------------------------
	.section	.nv.callgraph,"",@"SHT_CUDA_CALLGRAPH"
	.align	4
	.sectionentsize	8
	.align		4
        /*0000*/ 	.word	0x00000000
	.align		4
        /*0004*/ 	.word	0xffffffff
	.align		4
        /*0008*/ 	.word	index@(_ZN7cutlass13device_kernelINS_4gemm6kernel13GemmUniversalIN4cute5tupleIJiiiiEEENS1_10collective13CollectiveMmaINS1_35MainloopSm100TmaUmmaWarpSpecializedILi17ELi2ELi4ENS5_IJNS4_1CILi2EEENSA_ILi1EEESC_EEEEENS5_IJNSA_ILi128EEENSA_ILi64EEESG_EEENS_6half_tENS5_IJlSC_lEEESI_SJ_NS4_8TiledMMAINS4_8MMA_AtomIJNS4_26SM100_MMA_F16BF16_2x1SM_SSISI_SI_fLi128ELi64ELNS4_4UMMA5MajorE0ELSO_0ELNSN_7ScaleInE0ELSP_0EEEEEENS4_6LayoutINS5_IJSC_SC_SC_EEENS5_IJNSA_ILi0EEESU_SU_EEEEENS5_IJNS4_10UnderscoreESX_SX_EEEEENS4_18SM100_TMA_2SM_LOADENS4_14ComposedLayoutINS4_7SwizzleILi3ELi4ELi3EEENS4_18smem_ptr_flag_bitsILi16EEENSS_INS5_IJNSA_ILi8EEESG_EEENS5_IJSG_SC_EEEEEEEvNS4_8identityES10_S1A_vS1B_EENS_8epilogue10collective18CollectiveEpilogueINS1D_23Sm100TmaWarpSpecializedILi3ELi2ELi16ELb1ELb0EEEJNS5_IJSG_SG_SG_EEENS5_IJNSS_ISG_SC_EENSS_INS5_IJNSA_ILi16EEESB_EEENS5_IJSC_NSA_ILi32EEEEEEEEEEESI_SJ_SI_SJ_NS1D_6fusion15FusionCallbacksIS1H_NS1Q_13LinCombEltActINS1D_6thread4SiLuESI_fSI_fLNS_15FloatRoundStyleE2EEES1I_S1P_JEEENS4_5SM1004TMEM4LOAD26SM100_TMEM_LOAD_32dp32b16xENS4_13SM90_TMA_LOADENS11_INS12_ILi1ELi4ELi3EEES15_NSS_INS5_IJS16_S1K_EEENS5_IJS1K_SC_EEEEEEENS4_39AutoVectorizingCopyWithAssumedAlignmentILi128EEENS4_14SM90_TMA_STOREES27_S29_S29_EEEvvEEEEvNT_6ParamsE)
	.align		4
        /*000c*/ 	.word	index@(__assertfail)
	.align		4
        /*0010*/ 	.word	0x00000000
	.align		4
        /*0014*/ 	.word	0xfffffffe
	.align		4
        /*0018*/ 	.word	0x00000000
	.align		4
        /*001c*/ 	.word	0xfffffffd
	.align		4
        /*0020*/ 	.word	0x00000000
	.align		4
        /*0024*/ 	.word	0xfffffffc


//--------------------- .nv.constant4             --------------------------
	.section	.nv.constant4,"a",@progbits
	.align	8
	.align		8
.nv.constant4:
        /*0000*/ 	.dword	__assertfail
	.align		8
        /*0008*/ 	.dword	__unnamed_1
	.align		8
        /*0010*/ 	.dword	__unnamed_2
	.align		8
        /*0018*/ 	.dword	_ZN39_INTERNAL_810e456a_4_k_cu_4e4aa090_29674cuda3std3__45__cpo5beginE
	.align		8
        /*0020*/ 	.dword	_ZN39_INTERNAL_810e456a_4_k_cu_4e4aa090_29674cuda3std3__45__cpo3endE
	.align		8
        /*0028*/ 	.dword	_ZN39_INTERNAL_810e456a_4_k_cu_4e4aa090_29674cuda3std3__45__cpo6cbeginE
	.align		8
        /*0030*/ 	.dword	_ZN39_INTERNAL_810e456a_4_k_cu_4e4aa090_29674cuda3std3__45__cpo4cendE
	.align		8
        /*0038*/ 	.dword	_ZN39_INTERNAL_810e456a_4_k_cu_4e4aa090_29674cuda3std3__441_GLOBAL__N__810e456a_4_k_cu_4e4aa090_29676ignoreE
	.align		8
        /*0040*/ 	.dword	_ZN39_INTERNAL_810e456a_4_k_cu_4e4aa090_29674cuda3std3__419piecewise_constructE
	.align		8
        /*0048*/ 	.dword	_ZN39_INTERNAL_810e456a_4_k_cu_4e4aa090_29674cuda3std3__48in_placeE
	.align		8
        /*0050*/ 	.dword	_ZN39_INTERNAL_810e456a_4_k_cu_4e4aa090_29674cuda3std6ranges3__45__cpo4swapE
	.align		8
        /*0058*/ 	.dword	_ZN39_INTERNAL_810e456a_4_k_cu_4e4aa090_29674cuda3std6ranges3__45__cpo9iter_moveE
	.align		8
        /*0060*/ 	.dword	_ZN39_INTERNAL_810e456a_4_k_cu_4e4aa090_29674cute7productE
	.align		8
        /*0068*/ 	.dword	_ZN39_INTERNAL_810e456a_4_k_cu_4e4aa090_29674cute1_E
	.align		8
        /*0070*/ 	.dword	$str$25
	.align		8
        /*0078*/ 	.dword	$str$26
	.align		8
        /*0080*/ 	.dword	$str$27
	.align		8
        /*0088*/ 	.dword	$str$28


//--------------------- .text._ZN7cutlass13device_kernelINS_4gemm6kernel13GemmUniversalIN4cute5tupleIJiiiiEEENS1_10collective13CollectiveMmaINS1_35MainloopSm100TmaUmmaWarpSpecializedILi17ELi2ELi4ENS5_IJNS4_1CILi2EEENSA_ILi1EEESC_EEEEENS5_IJNSA_ILi128EEENSA_ILi64EEESG_EEENS_6half_tENS5_IJlSC_lEEESI_SJ_NS4_8TiledMMAINS4_8MMA_AtomIJNS4_26SM100_MMA_F16BF16_2x1SM_SSISI_SI_fLi128ELi64ELNS4_4UMMA5MajorE0ELSO_0ELNSN_7ScaleInE0ELSP_0EEEEEENS4_6LayoutINS5_IJSC_SC_SC_EEENS5_IJNSA_ILi0EEESU_SU_EEEEENS5_IJNS4_10UnderscoreESX_SX_EEEEENS4_18SM100_TMA_2SM_LOADENS4_14ComposedLayoutINS4_7SwizzleILi3ELi4ELi3EEENS4_18smem_ptr_flag_bitsILi16EEENSS_INS5_IJNSA_ILi8EEESG_EEENS5_IJSG_SC_EEEEEEEvNS4_8identityES10_S1A_vS1B_EENS_8epilogue10collective18CollectiveEpilogueINS1D_23Sm100TmaWarpSpecializedILi3ELi2ELi16ELb1ELb0EEEJNS5_IJSG_SG_SG_EEENS5_IJNSS_ISG_SC_EENSS_INS5_IJNSA_ILi16EEESB_EEENS5_IJSC_NSA_ILi32EEEEEEEEEEESI_SJ_SI_SJ_NS1D_6fusion15FusionCallbacksIS1H_NS1Q_13LinCombEltActINS1D_6thread4SiLuESI_fSI_fLNS_15FloatRoundStyleE2EEES1I_S1P_JEEENS4_5SM1004TMEM4LOAD26SM100_TMEM_LOAD_32dp32b16xENS4_13SM90_TMA_LOADENS11_INS12_ILi1ELi4ELi3EEES15_NSS_INS5_IJS16_S1K_EEENS5_IJS1K_SC_EEEEEEENS4_39AutoVectorizingCopyWithAssumedAlignmentILi128EEENS4_14SM90_TMA_STOREES27_S29_S29_EEEvvEEEEvNT_6ParamsE --------------------------
	.section	.text._ZN7cutlass13device_kernelINS_4gemm6kernel13GemmUniversalIN4cute5tupleIJiiiiEEENS1_10collective13CollectiveMmaINS1_35MainloopSm100TmaUmmaWarpSpecializedILi17ELi2ELi4ENS5_IJNS4_1CILi2EEENSA_ILi1EEESC_EEEEENS5_IJNSA_ILi128EEENSA_ILi64EEESG_EEENS_6half_tENS5_IJlSC_lEEESI_SJ_NS4_8TiledMMAINS4_8MMA_AtomIJNS4_26SM100_MMA_F16BF16_2x1SM_SSISI_SI_fLi128ELi64ELNS4_4UMMA5MajorE0ELSO_0ELNSN_7ScaleInE0ELSP_0EEEEEENS4_6LayoutINS5_IJSC_SC_SC_EEENS5_IJNSA_ILi0EEESU_SU_EEEEENS5_IJNS4_10UnderscoreESX_SX_EEEEENS4_18SM100_TMA_2SM_LOADENS4_14ComposedLayoutINS4_7SwizzleILi3ELi4ELi3EEENS4_18smem_ptr_flag_bitsILi16EEENSS_INS5_IJNSA_ILi8EEESG_EEENS5_IJSG_SC_EEEEEEEvNS4_8identityES10_S1A_vS1B_EENS_8epilogue10collective18CollectiveEpilogueINS1D_23Sm100TmaWarpSpecializedILi3ELi2ELi16ELb1ELb0EEEJNS5_IJSG_SG_SG_EEENS5_IJNSS_ISG_SC_EENSS_INS5_IJNSA_ILi16EEESB_EEENS5_IJSC_NSA_ILi32EEEEEEEEEEESI_SJ_SI_SJ_NS1D_6fusion15FusionCallbacksIS1H_NS1Q_13LinCombEltActINS1D_6thread4SiLuESI_fSI_fLNS_15FloatRoundStyleE2EEES1I_S1P_JEEENS4_5SM1004TMEM4LOAD26SM100_TMEM_LOAD_32dp32b16xENS4_13SM90_TMA_LOADENS11_INS12_ILi1ELi4ELi3EEES15_NSS_INS5_IJS16_S1K_EEENS5_IJS1K_SC_EEEEEEENS4_39AutoVectorizingCopyWithAssumedAlignmentILi128EEENS4_14SM90_TMA_STOREES27_S29_S29_EEEvvEEEEvNT_6ParamsE,"ax",@progbits
	.align	128
.text._ZN7cutlass13device_kernelINS_4gemm6kernel13GemmUniversalIN4cute5tupleIJiiiiEEENS1_10collective13CollectiveMmaINS1_35MainloopSm100TmaUmmaWarpSpecializedILi17ELi2ELi4ENS5_IJNS4_1CILi2EEENSA_ILi1EEESC_EEEEENS5_IJNSA_ILi128EEENSA_ILi64EEESG_EEENS_6half_tENS5_IJlSC_lEEESI_SJ_NS4_8TiledMMAINS4_8MMA_AtomIJNS4_26SM100_MMA_F16BF16_2x1SM_SSISI_SI_fLi128ELi64ELNS4_4UMMA5MajorE0ELSO_0ELNSN_7ScaleInE0ELSP_0EEEEEENS4_6LayoutINS5_IJSC_SC_SC_EEENS5_IJNSA_ILi0EEESU_SU_EEEEENS5_IJNS4_10UnderscoreESX_SX_EEEEENS4_18SM100_TMA_2SM_LOADENS4_14ComposedLayoutINS4_7SwizzleILi3ELi4ELi3EEENS4_18smem_ptr_flag_bitsILi16EEENSS_INS5_IJNSA_ILi8EEESG_EEENS5_IJSG_SC_EEEEEEEvNS4_8identityES10_S1A_vS1B_EENS_8epilogue10collective18CollectiveEpilogueINS1D_23Sm100TmaWarpSpecializedILi3ELi2ELi16ELb1ELb0EEEJNS5_IJSG_SG_SG_EEENS5_IJNSS_ISG_SC_EENSS_INS5_IJNSA_ILi16EEESB_EEENS5_IJSC_NSA_ILi32EEEEEEEEEEESI_SJ_SI_SJ_NS1D_6fusion15FusionCallbacksIS1H_NS1Q_13LinCombEltActINS1D_6thread4SiLuESI_fSI_fLNS_15FloatRoundStyleE2EEES1I_S1P_JEEENS4_5SM1004TMEM4LOAD26SM100_TMEM_LOAD_32dp32b16xENS4_13SM90_TMA_LOADENS11_INS12_ILi1ELi4ELi3EEES15_NSS_INS5_IJS16_S1K_EEENS5_IJS1K_SC_EEEEEEENS4_39AutoVectorizingCopyWithAssumedAlignmentILi128EEENS4_14SM90_TMA_STOREES27_S29_S29_EEEvvEEEEvNT_6ParamsE:
        .type           _ZN7cutlass13device_kernelINS_4gemm6kernel13GemmUniversalIN4cute5tupleIJiiiiEEENS1_10collective13CollectiveMmaINS1_35MainloopSm100TmaUmmaWarpSpecializedILi17ELi2ELi4ENS5_IJNS4_1CILi2EEENSA_ILi1EEESC_EEEEENS5_IJNSA_ILi128EEENSA_ILi64EEESG_EEENS_6half_tENS5_IJlSC_lEEESI_SJ_NS4_8TiledMMAINS4_8MMA_AtomIJNS4_26SM100_MMA_F16BF16_2x1SM_SSISI_SI_fLi128ELi64ELNS4_4UMMA5MajorE0ELSO_0ELNSN_7ScaleInE0ELSP_0EEEEEENS4_6LayoutINS5_IJSC_SC_SC_EEENS5_IJNSA_ILi0EEESU_SU_EEEEENS5_IJNS4_10UnderscoreESX_SX_EEEEENS4_18SM100_TMA_2SM_LOADENS4_14ComposedLayoutINS4_7SwizzleILi3ELi4ELi3EEENS4_18smem_ptr_flag_bitsILi16EEENSS_INS5_IJNSA_ILi8EEESG_EEENS5_IJSG_SC_EEEEEEEvNS4_8identityES10_S1A_vS1B_EENS_8epilogue10collective18CollectiveEpilogueINS1D_23Sm100TmaWarpSpecializedILi3ELi2ELi16ELb1ELb0EEEJNS5_IJSG_SG_SG_EEENS5_IJNSS_ISG_SC_EENSS_INS5_IJNSA_ILi16EEESB_EEENS5_IJSC_NSA_ILi32EEEEEEEEEEESI_SJ_SI_SJ_NS1D_6fusion15FusionCallbacksIS1H_NS1Q_13LinCombEltActINS1D_6thread4SiLuESI_fSI_fLNS_15FloatRoundStyleE2EEES1I_S1P_JEEENS4_5SM1004TMEM4LOAD26SM100_TMEM_LOAD_32dp32b16xENS4_13SM90_TMA_LOADENS11_INS12_ILi1ELi4ELi3EEES15_NSS_INS5_IJS16_S1K_EEENS5_IJS1K_SC_EEEEEEENS4_39AutoVectorizingCopyWithAssumedAlignmentILi128EEENS4_14SM90_TMA_STOREES27_S29_S29_EEEvvEEEEvNT_6ParamsE,@function
        .size           _ZN7cutlass13device_kernelINS_4gemm6kernel13GemmUniversalIN4cute5tupleIJiiiiEEENS1_10collective13CollectiveMmaINS1_35MainloopSm100TmaUmmaWarpSpecializedILi17ELi2ELi4ENS5_IJNS4_1CILi2EEENSA_ILi1EEESC_EEEEENS5_IJNSA_ILi128EEENSA_ILi64EEESG_EEENS_6half_tENS5_IJlSC_lEEESI_SJ_NS4_8TiledMMAINS4_8MMA_AtomIJNS4_26SM100_MMA_F16BF16_2x1SM_SSISI_SI_fLi128ELi64ELNS4_4UMMA5MajorE0ELSO_0ELNSN_7ScaleInE0ELSP_0EEEEEENS4_6LayoutINS5_IJSC_SC_SC_EEENS5_IJNSA_ILi0EEESU_SU_EEEEENS5_IJNS4_10UnderscoreESX_SX_EEEEENS4_18SM100_TMA_2SM_LOADENS4_14ComposedLayoutINS4_7SwizzleILi3ELi4ELi3EEENS4_18smem_ptr_flag_bitsILi16EEENSS_INS5_IJNSA_ILi8EEESG_EEENS5_IJSG_SC_EEEEEEEvNS4_8identityES10_S1A_vS1B_EENS_8epilogue10collective18CollectiveEpilogueINS1D_23Sm100TmaWarpSpecializedILi3ELi2ELi16ELb1ELb0EEEJNS5_IJSG_SG_SG_EEENS5_IJNSS_ISG_SC_EENSS_INS5_IJNSA_ILi16EEESB_EEENS5_IJSC_NSA_ILi32EEEEEEEEEEESI_SJ_SI_SJ_NS1D_6fusion15FusionCallbacksIS1H_NS1Q_13LinCombEltActINS1D_6thread4SiLuESI_fSI_fLNS_15FloatRoundStyleE2EEES1I_S1P_JEEENS4_5SM1004TMEM4LOAD26SM100_TMEM_LOAD_32dp32b16xENS4_13SM90_TMA_LOADENS11_INS12_ILi1ELi4ELi3EEES15_NSS_INS5_IJS16_S1K_EEENS5_IJS1K_SC_EEEEEEENS4_39AutoVectorizingCopyWithAssumedAlignmentILi128EEENS4_14SM90_TMA_STOREES27_S29_S29_EEEvvEEEEvNT_6ParamsE,(.L_x_265 - _ZN7cutlass13device_kernelINS_4gemm6kernel13GemmUniversalIN4cute5tupleIJiiiiEEENS1_10collective13CollectiveMmaINS1_35MainloopSm100TmaUmmaWarpSpecializedILi17ELi2ELi4ENS5_IJNS4_1CILi2EEENSA_ILi1EEESC_EEEEENS5_IJNSA_ILi128EEENSA_ILi64EEESG_EEENS_6half_tENS5_IJlSC_lEEESI_SJ_NS4_8TiledMMAINS4_8MMA_AtomIJNS4_26SM100_MMA_F16BF16_2x1SM_SSISI_SI_fLi128ELi64ELNS4_4UMMA5MajorE0ELSO_0ELNSN_7ScaleInE0ELSP_0EEEEEENS4_6LayoutINS5_IJSC_SC_SC_EEENS5_IJNSA_ILi0EEESU_SU_EEEEENS5_IJNS4_10UnderscoreESX_SX_EEEEENS4_18SM100_TMA_2SM_LOADENS4_14ComposedLayoutINS4_7SwizzleILi3ELi4ELi3EEENS4_18smem_ptr_flag_bitsILi16EEENSS_INS5_IJNSA_ILi8EEESG_EEENS5_IJSG_SC_EEEEEEEvNS4_8identityES10_S1A_vS1B_EENS_8epilogue10collective18CollectiveEpilogueINS1D_23Sm100TmaWarpSpecializedILi3ELi2ELi16ELb1ELb0EEEJNS5_IJSG_SG_SG_EEENS5_IJNSS_ISG_SC_EENSS_INS5_IJNSA_ILi16EEESB_EEENS5_IJSC_NSA_ILi32EEEEEEEEEEESI_SJ_SI_SJ_NS1D_6fusion15FusionCallbacksIS1H_NS1Q_13LinCombEltActINS1D_6thread4SiLuESI_fSI_fLNS_15FloatRoundStyleE2EEES1I_S1P_JEEENS4_5SM1004TMEM4LOAD26SM100_TMEM_LOAD_32dp32b16xENS4_13SM90_TMA_LOADENS11_INS12_ILi1ELi4ELi3EEES15_NSS_INS5_IJS16_S1K_EEENS5_IJS1K_SC_EEEEEEENS4_39AutoVectorizingCopyWithAssumedAlignmentILi128EEENS4_14SM90_TMA_STOREES27_S29_S29_EEEvvEEEEvNT_6ParamsE)
        .other          _ZN7cutlass13device_kernelINS_4gemm6kernel13GemmUniversalIN4cute5tupleIJiiiiEEENS1_10collective13CollectiveMmaINS1_35MainloopSm100TmaUmmaWarpSpecializedILi17ELi2ELi4ENS5_IJNS4_1CILi2EEENSA_ILi1EEESC_EEEEENS5_IJNSA_ILi128EEENSA_ILi64EEESG_EEENS_6half_tENS5_IJlSC_lEEESI_SJ_NS4_8TiledMMAINS4_8MMA_AtomIJNS4_26SM100_MMA_F16BF16_2x1SM_SSISI_SI_fLi128ELi64ELNS4_4UMMA5MajorE0ELSO_0ELNSN_7ScaleInE0ELSP_0EEEEEENS4_6LayoutINS5_IJSC_SC_SC_EEENS5_IJNSA_ILi0EEESU_SU_EEEEENS5_IJNS4_10UnderscoreESX_SX_EEEEENS4_18SM100_TMA_2SM_LOADENS4_14ComposedLayoutINS4_7SwizzleILi3ELi4ELi3EEENS4_18smem_ptr_flag_bitsILi16EEENSS_INS5_IJNSA_ILi8EEESG_EEENS5_IJSG_SC_EEEEEEEvNS4_8identityES10_S1A_vS1B_EENS_8epilogue10collective18CollectiveEpilogueINS1D_23Sm100TmaWarpSpecializedILi3ELi2ELi16ELb1ELb0EEEJNS5_IJSG_SG_SG_EEENS5_IJNSS_ISG_SC_EENSS_INS5_IJNSA_ILi16EEESB_EEENS5_IJSC_NSA_ILi32EEEEEEEEEEESI_SJ_SI_SJ_NS1D_6fusion15FusionCallbacksIS1H_NS1Q_13LinCombEltActINS1D_6thread4SiLuESI_fSI_fLNS_15FloatRoundStyleE2EEES1I_S1P_JEEENS4_5SM1004TMEM4LOAD26SM100_TMEM_LOAD_32dp32b16xENS4_13SM90_TMA_LOADENS11_INS12_ILi1ELi4ELi3EEES15_NSS_INS5_IJS16_S1K_EEENS5_IJS1K_SC_EEEEEEENS4_39AutoVectorizingCopyWithAssumedAlignmentILi128EEENS4_14SM90_TMA_STOREES27_S29_S29_EEEvvEEEEvNT_6ParamsE,@"STO_CUDA_ENTRY STV_DEFAULT"
_ZN7cutlass13device_kernelINS_4gemm6kernel13GemmUniversalIN4cute5tupleIJiiiiEEENS1_10collective13CollectiveMmaINS1_35MainloopSm100TmaUmmaWarpSpecializedILi17ELi2ELi4ENS5_IJNS4_1CILi2EEENSA_ILi1EEESC_EEEEENS5_IJNSA_ILi128EEENSA_ILi64EEESG_EEENS_6half_tENS5_IJlSC_lEEESI_SJ_NS4_8TiledMMAINS4_8MMA_AtomIJNS4_26SM100_MMA_F16BF16_2x1SM_SSISI_SI_fLi128ELi64ELNS4_4UMMA5MajorE0ELSO_0ELNSN_7ScaleInE0ELSP_0EEEEEENS4_6LayoutINS5_IJSC_SC_SC_EEENS5_IJNSA_ILi0EEESU_SU_EEEEENS5_IJNS4_10UnderscoreESX_SX_EEEEENS4_18SM100_TMA_2SM_LOADENS4_14ComposedLayoutINS4_7SwizzleILi3ELi4ELi3EEENS4_18smem_ptr_flag_bitsILi16EEENSS_INS5_IJNSA_ILi8EEESG_EEENS5_IJSG_SC_EEEEEEEvNS4_8identityES10_S1A_vS1B_EENS_8epilogue10collective18CollectiveEpilogueINS1D_23Sm100TmaWarpSpecializedILi3ELi2ELi16ELb1ELb0EEEJNS5_IJSG_SG_SG_EEENS5_IJNSS_ISG_SC_EENSS_INS5_IJNSA_ILi16EEESB_EEENS5_IJSC_NSA_ILi32EEEEEEEEEEESI_SJ_SI_SJ_NS1D_6fusion15FusionCallbacksIS1H_NS1Q_13LinCombEltActINS1D_6thread4SiLuESI_fSI_fLNS_15FloatRoundStyleE2EEES1I_S1P_JEEENS4_5SM1004TMEM4LOAD26SM100_TMEM_LOAD_32dp32b16xENS4_13SM90_TMA_LOADENS11_INS12_ILi1ELi4ELi3EEES15_NSS_INS5_IJS16_S1K_EEENS5_IJS1K_SC_EEEEEEENS4_39AutoVectorizingCopyWithAssumedAlignmentILi128EEENS4_14SM90_TMA_STOREES27_S29_S29_EEEvvEEEEvNT_6ParamsE:
[----:B------:R-:W1:Y:S01]  /*0000*/  LDC R1, c[0x0][0x37c] ;  /* 0x0000df00ff017b82 */ /* 0x000e620000000800 */
[----:B------:R-:W2:Y:S01]  /*0010*/  S2R R110, SR_TID.X ;  /* 0x00000000006e7919 */ /* 0x000ea20000002100 */
[----:B------:R-:W3:Y:S06]  /*0020*/  LDCU.64 UR10, c[0x0][0x890] ;  /* 0x00011200ff0a77ac */ /* 0x000eec0008000a00 */
[----:B------:R-:W4:Y:S01]  /*0030*/  S2UR UR6, SR_CgaCtaId ;  /* 0x00000000000679c3 */ /* 0x000f220000008800 */
[----:B------:R-:W-:Y:S02]  /*0040*/  PRMT R79, RZ, 0x7610, R79 ;  /* 0x00007610ff4f7816 */ /* 0x000fe4000000004f */
[----:B------:R-:W-:Y:S01]  /*0050*/  ELECT P0, URZ, PT ;  /* 0x0000000000ff782f */ /* 0x000fe20003800000 */
[----:B------:R-:W1:Y:S01]  /*0060*/  LDCU.64 UR38, c[0x0][0x358] ;  /* 0x00006b00ff2677ac */ /* 0x000e620008000a00 */
[----:B---3--:R-:W-:-:S04]  /*0070*/  UISETP.NE.U32.AND UP2, UPT, UR10, URZ, UPT ;  /* 0x000000ff0a00728c */ /* 0x008fc8000bf45070 */
[----:B------:R-:W-:Y:S02]  /*0080*/  UISETP.NE.AND.EX UP2, UPT, UR11, URZ, UPT, UP2 ;  /* 0x000000ff0b00728c */ /* 0x000fe4000bf45320 */
[----:B----4-:R-:W-:Y:S02]  /*0090*/  ULOP3.LUT UR5, UR6, 0x1, URZ, 0xc0, !UPT ;  /* 0x0000000106057892 */ /* 0x010fe4000f8ec0ff */
[----:B------:R-:W-:Y:S01]  /*00a0*/  ULOP3.LUT UR4, UR6, 0x1, URZ, 0x3c, !UPT ;  /* 0x0000000106047892 */ /* 0x000fe2000f8e3cff */
[----:B--2---:R-:W-:-:S05]  /*00b0*/  SHF.R.U32.HI R111, RZ, 0x5, R110 ;  /* 0x00000005ff6f7819 */ /* 0x004fca000001166e */
[----:B------:R-:W2:Y:S02]  /*00c0*/  SHFL.IDX PT, R0, R111, RZ, 0x1f ;  /* 0x00001fff6f007589 */ /* 0x000ea400000e0000 */
[----:B--2---:R-:W-:Y:S01]  /*00d0*/  R2UR UR12, R0 ;  /* 0x00000000000c72ca */ /* 0x004fe200000e0000 */
[----:B-1----:R-:W-:Y:S05]  /*00e0*/  BRA.U UP2, `(.L_x_0) ;  /* 0x00000001022c7547 */ /* 0x002fea000b800000 */
[----:B------:R-:W1:Y:S02]  /*00f0*/  LDCU.64 UR8, c[0x0][0x888] ;  /* 0x00011100ff0877ac */ /* 0x000e640008000a00 */
[----:B-1----:R-:W-:-:S04]  /*0100*/  UISETP.NE.U32.AND UP0, UPT, UR8, URZ, UPT ;  /* 0x000000ff0800728c */ /* 0x002fc8000bf05070 */
[----:B------:R-:W-:-:S09]  /*0110*/  UISETP.NE.AND.EX UP0, UPT, UR9, URZ, UPT, UP0 ;  /* 0x000000ff0900728c */ /* 0x000fd2000bf05300 */
[----:B------:R-:W-:Y:S05]  /*0120*/  BRA.U !UP0, `(.L_x_1) ;  /* 0x0000000108107547 */ /* 0x000fea000b800000 */
[----:B------:R-:W1:Y:S02]  /*0130*/  LDC.64 R58, c[0x0][0x888] ;  /* 0x00022200ff3a7b82 */ /* 0x000e640000000a00 */
[----:B-1----:R1:W5:Y:S01]  /*0140*/  LDG.E R58, desc[UR38][R58.64] ;  /* 0x000000263a3a7981 */ /* 0x002362000c1e1900 */
[----:B------:R-:W-:Y:S01]  /*0150*/  HFMA2 R79, -RZ, RZ, 0, 5.9604644775390625e-08 ;  /* 0x00000001ff4f7431 */ /* 0x000fe200000001ff */
[----:B------:R-:W-:Y:S05]  /*0160*/  BRA `(.L_x_0) ;  /* 0x00000000000c7947 */ /* 0x000fea0003800000 */
.L_x_1:
[----:B------:R-:W1:Y:S01]  /*0170*/  LDCU UR7, c[0x0][0x880] ;  /* 0x00011000ff0777ac */ /* 0x000e620008000800 */
[----:B------:R-:W-:Y:S01]  /*0180*/  HFMA2 R79, -RZ, RZ, 0, 5.9604644775390625e-08 ;  /* 0x00000001ff4f7431 */ /* 0x000fe200000001ff */
[----:B-1----:R-:W-:Y:S02]  /*0190*/  MOV R58, UR7 ;  /* 0x00000007003a7c02 */ /* 0x002fe40008000f00 */
.L_x_0:
[----:B------:R-:W2:Y:S02]  /*01a0*/  LDCU.64 UR8, c[0x0][0x8b0] ;  /* 0x00011600ff0877ac */ /* 0x000ea40008000a00 */
[----:B--2---:R-:W-:-:S04]  /*01b0*/  UISETP.NE.U32.AND UP0, UPT, UR8, URZ, UPT ;  /* 0x000000ff0800728c */ /* 0x004fc8000bf05070 */
[----:B------:R-:W-:-:S09]  /*01c0*/  UISETP.NE.AND.EX UP0, UPT, UR9, URZ, UPT, UP0 ;  /* 0x000000ff0900728c */ /* 0x000fd2000bf05300 */
[----:B------:R-:W-:Y:S05]  /*01d0*/  BRA.U UP0, `(.L_x_2) ;  /* 0x0000000100247547 */ /* 0x000fea000b800000 */
[----:B------:R-:W2:Y:S02]  /*01e0*/  LDCU.64 UR8, c[0x0][0x8a8] ;  /* 0x00011500ff0877ac */ /* 0x000ea40008000a00 */
[----:B--2---:R-:W-:-:S04]  /*01f0*/  UISETP.NE.U32.AND UP0, UPT, UR8, URZ, UPT ;  /* 0x000000ff0800728c */ /* 0x004fc8000bf05070 */
[----:B------:R-:W-:-:S09]  /*0200*/  UISETP.NE.AND.EX UP0, UPT, UR9, URZ, UPT, UP0 ;  /* 0x000000ff0900728c */ /* 0x000fd2000bf05300 */
[----:B------:R-:W-:Y:S05]  /*0210*/  BRA.U !UP0, `(.L_x_3) ;  /* 0x00000001080c7547 */ /* 0x000fea000b800000 */
[----:B------:R-:W2:Y:S02]  /*0220*/  LDC.64 R2, c[0x0][0x8a8] ;  /* 0x00022a00ff027b82 */ /* 0x000ea40000000a00 */
[----:B--2---:R2:W5:Y:S01]  /*0230*/  LDG.E R39, desc[UR38][R2.64] ;  /* 0x0000002602277981 */ /* 0x004562000c1e1900 */
[----:B------:R-:W-:Y:S05]  /*0240*/  BRA `(.L_x_2) ;  /* 0x0000000000087947 */ /* 0x000fea0003800000 */
.L_x_3:
[----:B------:R-:W2:Y:S02]  /*0250*/  LDCU UR7, c[0x0][0x8a0] ;  /* 0x00011400ff0777ac */ /* 0x000ea40008000800 */
[----:B--2---:R-:W-:Y:S02]  /*0260*/  MOV R39, UR7 ;  /* 0x0000000700277c02 */ /* 0x004fe40008000f00 */
.L_x_2:
[----:B------:R-:W-:Y:S01]  /*0270*/  IMAD.U32 R0, RZ, RZ, UR12 ;  /* 0x0000000cff007e24 */ /* 0x000fe2000f8e00ff */
[----:B------:R-:W-:Y:S04]  /*0280*/  BSSY.RECONVERGENT B0, `(.L_x_4) ;  /* 0x000000c000007945 */ /* 0x000fe80003800200 */
[C---:B------:R-:W-:Y:S02]  /*0290*/  ISETP.NE.OR P2, PT, R0.reuse, 0x1, !P0 ;  /* 0x000000010000780c */ /* 0x040fe40004745670 */
[----:B------:R-:W-:-:S11]  /*02a0*/  ISETP.NE.OR P1, PT, R0, 0x3, !P0 ;  /* 0x000000030000780c */ /* 0x000fd60004725670 */
[----:B------:R-:W-:Y:S05]  /*02b0*/  @P2 BRA `(.L_x_5) ;  /* 0x0000000000202947 */ /* 0x000fea0003800000 */
[----:B------:R-:W3:Y:S02]  /*02c0*/  LDCU.64 UR8, c[0x0][0x348] ;  /* 0x00006900ff0877ac */ /* 0x000ee40008000a00 */
[----:B---3--:R-:W-:Y:S02]  /*02d0*/  UIADD3 UR14, UP1, UPT, UR8, 0x80, URZ ;  /* 0x00000080080e7890 */ /* 0x008fe4000ff3e0ff */
[----:B------:R-:W-:Y:S02]  /*02e0*/  UIADD3 UR8, UP0, UPT, UR8, 0x180, URZ ;  /* 0x0000018008087890 */ /* 0x000fe4000ff1e0ff */
[----:B------:R-:W-:Y:S02]  /*02f0*/  UIADD3.X UR15, UPT, UPT, URZ, UR9, URZ, UP1, !UPT ;  /* 0x00000009ff0f7290 */ /* 0x000fe40008ffe4ff */
[----:B------:R-:W-:-:S07]  /*0300*/  UIADD3.X UR9, UPT, UPT, URZ, UR9, URZ, UP0, !UPT ;  /* 0x00000009ff097290 */ /* 0x000fce00087fe4ff */
[----:B------:R3:W-:Y:S02]  /*0310*/  UTMACCTL.PF [UR14] ;  /* 0x000000000e0079b9 */ /* 0x0007e40008040000 */
[----:B------:R3:W-:Y:S02]  /*0320*/  UTMACCTL.PF [UR8] ;  /* 0x00000000080079b9 */ /* 0x0007e40008040000 */
[----:B---3--:R-:W-:Y:S01]  /*0330*/  NOP ;  /* 0x0000000000007918 */ /* 0x008fe20000000000 */
.L_x_5:
[----:B------:R-:W-:Y:S05]  /*0340*/  BSYNC.RECONVERGENT B0 ;  /* 0x0000000000007941 */ /* 0x000fea0003800200 */
.L_x_4:
[----:B------:R-:W-:Y:S04]  /*0350*/  BSSY.RECONVERGENT B0, `(.L_x_6) ;  /* 0x000000a000007945 */ /* 0x000fe80003800200 */
        /* <DEDUP_REMOVED lines=9> */
.L_x_7:
[----:B------:R-:W-:Y:S05]  /*03f0*/  BSYNC.RECONVERGENT B0 ;  /* 0x0000000000007941 */ /* 0x000fea0003800200 */
.L_x_6:
[----:B------:R-:W3:Y:S01]  /*0400*/  LDCU.64 UR8, c[0x0][0x888] ;  /* 0x00011100ff0877ac */ /* 0x000ee20008000a00 */
[----:B------:R-:W-:Y:S02]  /*0410*/  UISETP.EQ.U32.AND UP1, UPT, UR10, URZ, UPT ;  /* 0x000000ff0a00728c */ /* 0x000fe4000bf22070 */
[----:B------:R-:W-:Y:S02]  /*0420*/  UPLOP3.LUT UP5, UPT, UPT, UPT, UPT, 0x40, 0x4 ;  /* 0x000000000004789c */ /* 0x000fe40003fae870 */
[----:B---3--:R-:W-:-:S04]  /*0430*/  UISETP.NE.U32.AND UP0, UPT, UR8, URZ, UPT ;  /* 0x000000ff0800728c */ /* 0x008fc8000bf05070 */
[----:B------:R-:W-:-:S04]  /*0440*/  UISETP.NE.AND.EX UP0, UPT, UR9, URZ, UPT, UP0 ;  /* 0x000000ff0900728c */ /* 0x000fc8000bf05300 */
[----:B------:R-:W-:-:S04]  /*0450*/  UISETP.EQ.OR.EX UP3, UPT, UR11, URZ, !UP0, UP1 ;  /* 0x000000ff0b00728c */ /* 0x000fc8000c762710 */
[----:B------:R-:W-:-:S05]  /*0460*/  UP2UR UR41, UPR, URZ, 0x8 ;  /* 0x00000008ff297883 */ /* 0x000fca0008000000 */
[----:B------:R-:W-:Y:S07]  /*0470*/  BRA.U !UP3, `(.L_x_8) ;  /* 0x000000010b147547 */ /* 0x000fee000b800000 */
[----:B------:R-:W-:Y:S01]  /*0480*/  PLOP3.LUT P2, PT, PT, PT, UP2, 0x80, 0x8 ;  /* 0x000000000008781c */ /* 0x000fe20003f4f028 */
[----:B------:R-:W-:-:S12]  /*0490*/  UPLOP3.LUT UP5, UPT, UPT, UPT, UP0, 0x40, 0x4 ;  /* 0x000000000004789c */ /* 0x000fd80003fae800 */
[----:B-----5:R-:W-:-:S13]  /*04a0*/  @!P2 FSETP.EQ.AND P1, PT, R58, RZ, PT ;  /* 0x000000ff3a00a20b */ /* 0x020fda0003f22000 */
[----:B------:R-:W-:Y:S01]  /*04b0*/  @!P2 VOTEU.ANY UP1, P1 ;  /* 0x0000000000ffa886 */ /* 0x000fe20000820100 */
[----:B------:R-:W-:-:S11]  /*04c0*/  @!UP2 UPLOP3.LUT UP5, UPT, UPT, UPT, UP1, 0x80, 0x8 ;  /* 0x000000000008a89c */ /* 0x000fd60003faf010 */
.L_x_8:
[----:B------:R-:W3:Y:S01]  /*04d0*/  SHFL.IDX PT, R0, R111, RZ, 0x1f ;  /* 0x00001fff6f007589 */ /* 0x000ee200000e0000 */
[----:B------:R-:W-:-:S04]  /*04e0*/  UISETP.NE.AND UP1, UPT, UR12, 0x2, UPT ;  /* 0x000000020c00788c */ /* 0x000fc8000bf25270 */
[----:B------:R-:W-:Y:S02]  /*04f0*/  UISETP.EQ.AND UP2, UPT, UR5, URZ, !UP1 ;  /* 0x000000ff0500728c */ /* 0x000fe4000cf42270 */
[----:B------:R-:W-:-:S04]  /*0500*/  USEL UR7, URZ, 0x1, UP1 ;  /* 0x00000001ff077887 */ /* 0x000fc80008800000 */
[----:B------:R-:W-:Y:S02]  /*0510*/  PLOP3.LUT P5, PT, P0, PT, UP2, 0x80, 0x8 ;  /* 0x000000000008781c */ /* 0x000fe400007af028 */
[----:B---3--:R-:W-:-:S13]  /*0520*/  ISETP.NE.AND P1, PT, R0, RZ, PT ;  /* 0x000000ff0000720c */ /* 0x008fda0003f25270 */
[----:B------:R-:W-:Y:S05]  /*0530*/  @P1 BRA `(.L_x_9) ;  /* 0x0000000000b81947 */ /* 0x000fea0003800000 */
[----:B------:R-:W-:Y:S01]  /*0540*/  ELECT P1, URZ, PT ;  /* 0x0000000000ff782f */ /* 0x000fe20003820000 */
[----:B------:R-:W-:-:S12]  /*0550*/  BSSY.RECONVERGENT B0, `(.L_x_9) ;  /* 0x000002c000007945 */ /* 0x000fd80003800200 */
[----:B------:R-:W-:Y:S05]  /*0560*/  @!P1 BRA `(.L_x_10) ;  /* 0x0000000000a89947 */ /* 0x000fea0003800000 */
[----:B------:R-:W-:Y:S01]  /*0570*/  UMOV UR9, 0x400 ;  /* 0x0000040000097882 */ /* 0x000fe20000000000 */
[----:B------:R-:W-:Y:S01]  /*0580*/  UMOV UR8, 0x1 ;  /* 0x0000000100087882 */ /* 0x000fe20000000000 */
[----:B------:R-:W-:Y:S02]  /*0590*/  ULEA UR9, UR6, UR9, 0x18 ;  /* 0x0000000906097291 */ /* 0x000fe4000f8ec0ff */
[----:B------:R-:W-:-:S04]  /*05a0*/  UIADD3 UR10, UPT, UPT, -UR8, 0x100000, URZ ;  /* 0x00100000080a7890 */ /* 0x000fc8000fffe1ff */
[----:B------:R-:W-:Y:S02]  /*05b0*/  USHF.L.U32 UR11, UR10, 0xb, URZ ;  /* 0x0000000b0a0b7899 */ /* 0x000fe400080006ff */
[----:B------:R-:W-:Y:S01]  /*05c0*/  USHF.L.U32 UR10, UR10, 0x1, URZ ;  /* 0x000000010a0a7899 */ /* 0x000fe200080006ff */
[----:B------:R-:W3:Y:S11]  /*05d0*/  FENCE.VIEW.ASYNC.S ;  /* 0x00000000000073c6 */ /* 0x000ef60000000000 */
[----:B---3--:R3:W4:Y:S01]  /*05e0*/  SYNCS.EXCH.64 URZ, [UR9], UR10 ;  /* 0x0000000a09ff75b2 */ /* 0x0087220008000100 */
[----:B------:R3:W1:Y:S01]  /*05f0*/  SYNCS.EXCH.64 URZ, [UR9+0x88], UR10 ;  /* 0x0000880a09ff75b2 */ /* 0x0006620008000100 */
        /* <DEDUP_REMOVED lines=31> */
[----:B------:R3:W1:Y:S02]  /*07f0*/  SYNCS.EXCH.64 URZ, [UR9+0x108], UR10 ;  /* 0x0001080a09ff75b2 */ /* 0x0006640008000100 */
[----:B---34-:R-:W-:Y:S01]  /*0800*/  NOP ;  /* 0x0000000000007918 */ /* 0x018fe20000000000 */
.L_x_10:
[----:B------:R-:W-:Y:S05]  /*0810*/  BSYNC.RECONVERGENT B0 ;  /* 0x0000000000007941 */ /* 0x000fea0003800200 */
.L_x_9:
[----:B------:R-:W3:Y:S01]  /*0820*/  SHFL.IDX PT, R0, R111, RZ, 0x1f ;  /* 0x00001fff6f007589 */ /* 0x000ee200000e0000 */
[----:B------:R-:W-:Y:S01]  /*0830*/  NOP ;  /* 0x0000000000007918 */ /* 0x000fe20000000000 */
[----:B---3--:R-:W-:-:S13]  /*0840*/  ISETP.NE.AND P1, PT, R0, 0x1, PT ;  /* 0x000000010000780c */ /* 0x008fda0003f25270 */
[----:B------:R-:W-:Y:S05]  /*0850*/  @P1 BRA `(.L_x_11) ;  /* 0x00000000004c1947 */ /* 0x000fea0003800000 */
[----:B------:R-:W-:Y:S01]  /*0860*/  UMOV UR10, 0x400 ;  /* 0x00000400000a7882 */ /* 0x000fe20000000000 */
[----:B------:R-:W-:Y:S01]  /*0870*/  UMOV UR9, 0x20 ;  /* 0x0000002000097882 */ /* 0x000fe20000000000 */
[----:B------:R-:W-:Y:S01]  /*0880*/  UMOV UR8, 0x80 ;  /* 0x0000008000087882 */ /* 0x000fe20000000000 */
[----:B------:R-:W-:Y:S02]  /*0890*/  ULEA UR10, UR6, UR10, 0x18 ;  /* 0x0000000a060a7291 */ /* 0x000fe4000f8ec0ff */
[----:B------:R-:W-:-:S04]  /*08a0*/  UIADD3 UR14, UPT, UPT, -UR9, 0x100000, URZ ;  /* 0x00100000090e7890 */ /* 0x000fc8000fffe1ff */
[----:B------:R-:W-:Y:S02]  /*08b0*/  USHF.L.U32 UR15, UR14, 0xb, URZ ;  /* 0x0000000b0e0f7899 */ /* 0x000fe400080006ff */
[----:B------:R-:W-:Y:S02]  /*08c0*/  USHF.L.U32 UR14, UR14, 0x1, URZ ;  /* 0x000000010e0e7899 */ /* 0x000fe400080006ff */
[----:B------:R-:W-:-:S04]  /*08d0*/  UIADD3 UR8, UPT, UPT, -UR8, 0x100000, URZ ;  /* 0x0010000008087890 */ /* 0x000fc8000fffe1ff */
[----:B------:R-:W-:Y:S02]  /*08e0*/  USHF.L.U32 UR9, UR8, 0xb, URZ ;  /* 0x0000000b08097899 */ /* 0x000fe400080006ff */
[----:B------:R-:W-:Y:S01]  /*08f0*/  USHF.L.U32 UR8, UR8, 0x1, URZ ;  /* 0x0000000108087899 */ /* 0x000fe200080006ff */
[----:B------:R-:W-:Y:S01]  /*0900*/  ELECT P1, URZ, PT ;  /* 0x0000000000ff782f */ /* 0x000fe20003820000 */
[----:B------:R-:W3:Y:S02]  /*0910*/  FENCE.VIEW.ASYNC.S ;  /* 0x00000000000073c6 */ /* 0x000ee40000000000 */
[----:B---3--:R3:W4:Y:S08]  /*0920*/  SYNCS.EXCH.64 URZ, [UR10+0x110], UR14 ;  /* 0x0001100e0aff75b2 */ /* 0x0087300008000100 */
[----:B------:R3:W1:Y:S01]  /*0930*/  SYNCS.EXCH.64 URZ, [UR10+0x128], UR8 ;  /* 0x000128080aff75b2 */ /* 0x0006620008000100 */
[----:B------:R3:W1:Y:S01]  /*0940*/  SYNCS.EXCH.64 URZ, [UR10+0x118], UR14 ;  /* 0x0001180e0aff75b2 */ /* 0x0006620008000100 */
[----:B------:R3:W1:Y:S01]  /*0950*/  SYNCS.EXCH.64 URZ, [UR10+0x130], UR8 ;  /* 0x000130080aff75b2 */ /* 0x0006620008000100 */
[----:B------:R3:W1:Y:S01]  /*0960*/  SYNCS.EXCH.64 URZ, [UR10+0x120], UR14 ;  /* 0x0001200e0aff75b2 */ /* 0x0006620008000100 */
[----:B------:R3:W1:Y:S01]  /*0970*/  SYNCS.EXCH.64 URZ, [UR10+0x138], UR8 ;  /* 0x000138080aff75b2 */ /* 0x0006620008000100 */
[----:B------:R-:W-:Y:S01]  /*0980*/  NOP ;  /* 0x0000000000007918 */ /* 0x000fe20000000000 */
.L_x_11:
[----:B------:R-:W2:Y:S01]  /*0990*/  SHFL.IDX PT, R0, R111, RZ, 0x1f ;  /* 0x00001fff6f007589 */ /* 0x000ea200000e0000 */
[----:B------:R-:W-:Y:S01]  /*09a0*/  NOP ;  /* 0x0000000000007918 */ /* 0x000fe20000000000 */
[----:B--2---:R-:W-:-:S13]  /*09b0*/  ISETP.NE.AND P1, PT, R0, 0x3, PT ;  /* 0x000000030000780c */ /* 0x004fda0003f25270 */
[----:B------:R-:W-:Y:S05]  /*09c0*/  @P1 BRA `(.L_x_12) ;  /* 0x00000000002c1947 */ /* 0x000fea0003800000 */
[----:B---3--:R-:W-:Y:S01]  /*09d0*/  UMOV UR9, 0x400 ;  /* 0x0000040000097882 */ /* 0x008fe20000000000 */
[----:B------:R-:W-:Y:S01]  /*09e0*/  UMOV UR8, 0x20 ;  /* 0x0000002000087882 */ /* 0x000fe20000000000 */
[----:B------:R-:W-:Y:S02]  /*09f0*/  ULEA UR9, UR6, UR9, 0x18 ;  /* 0x0000000906097291 */ /* 0x000fe4000f8ec0ff */
[----:B------:R-:W-:-:S04]  /*0a00*/  UIADD3 UR10, UPT, UPT, -UR8, 0x100000, URZ ;  /* 0x00100000080a7890 */ /* 0x000fc8000fffe1ff */
[----:B------:R-:W-:Y:S02]  /*0a10*/  USHF.L.U32 UR11, UR10, 0xb, URZ ;  /* 0x0000000b0a0b7899 */ /* 0x000fe400080006ff */
[----:B------:R-:W-:Y:S01]  /*0a20*/  USHF.L.U32 UR10, UR10, 0x1, URZ ;  /* 0x000000010a0a7899 */ /* 0x000fe200080006ff */
[----:B------:R-:W-:Y:S01]  /*0a30*/  ELECT P1, URZ, PT ;  /* 0x0000000000ff782f */ /* 0x000fe20003820000 */
[----:B------:R-:W2:Y:S10]  /*0a40*/  FENCE.VIEW.ASYNC.S ;  /* 0x00000000000073c6 */ /* 0x000eb40000000000 */
[----:B--2---:R2:W3:Y:S01]  /*0a50*/  SYNCS.EXCH.64 URZ, [UR9+0x140], UR10 ;  /* 0x0001400a09ff75b2 */ /* 0x0044e20008000100 */
[----:B------:R2:W1:Y:S01]  /*0a60*/  SYNCS.EXCH.64 URZ, [UR9+0x148], UR10 ;  /* 0x0001480a09ff75b2 */ /* 0x0004620008000100 */
[----:B------:R-:W-:Y:S01]  /*0a70*/  NOP ;  /* 0x0000000000007918 */ /* 0x000fe20000000000 */
.L_x_12:
[----:B------:R-:W4:Y:S01]  /*0a80*/  SHFL.IDX PT, R0, R111, RZ, 0x1f ;  /* 0x00001fff6f007589 */ /* 0x000f2200000e0000 */
[----:B------:R-:W-:Y:S01]  /*0a90*/  NOP ;  /* 0x0000000000007918 */ /* 0x000fe20000000000 */
[----:B----4-:R-:W-:-:S13]  /*0aa0*/  ISETP.NE.AND P1, PT, R0, 0x4, PT ;  /* 0x000000040000780c */ /* 0x010fda0003f25270 */
[----:B------:R-:W-:Y:S05]  /*0ab0*/  @P1 BRA `(.L_x_13) ;  /* 0x0000000000481947 */ /* 0x000fea0003800000 */
[----:B--23--:R-:W-:Y:S01]  /*0ac0*/  UMOV UR10, 0x1a0 ;  /* 0x000001a0000a7882 */ /* 0x00cfe20000000000 */
[----:B------:R-:W-:Y:S01]  /*0ad0*/  UMOV UR9, 0x400 ;  /* 0x0000040000097882 */ /* 0x000fe20000000000 */
[----:B------:R-:W-:Y:S01]  /*0ae0*/  USEL UR10, UR10, 0x1e0, UP5 ;  /* 0x000001e00a0a7887 */ /* 0x000fe2000a800000 */
        /* <DEDUP_REMOVED lines=9> */
[----:B------:R-:W2:Y:S02]  /*0b80*/  FENCE.VIEW.ASYNC.S ;  /* 0x00000000000073c6 */ /* 0x000ea40000000000 */
[----:B--2---:R4:W2:Y:S08]  /*0b90*/  SYNCS.EXCH.64 URZ, [UR9+0x150], UR14 ;  /* 0x0001500e09ff75b2 */ /* 0x0048b00008000100 */
[----:B------:R4:W3:Y:S01]  /*0ba0*/  SYNCS.EXCH.64 URZ, [UR9+0x160], UR10 ;  /* 0x0001600a09ff75b2 */ /* 0x0008e20008000100 */
[----:B------:R4:W1:Y:S01]  /*0bb0*/  SYNCS.EXCH.64 URZ, [UR9+0x158], UR14 ;  /* 0x0001580e09ff75b2 */ /* 0x0008620008000100 */
[----:B------:R4:W1:Y:S02]  /*0bc0*/  SYNCS.EXCH.64 URZ, [UR9+0x168], UR10 ;  /* 0x0001680a09ff75b2 */ /* 0x0008640008000100 */
[----:B----4-:R-:W-:Y:S01]  /*0bd0*/  NOP ;  /* 0x0000000000007918 */ /* 0x010fe20000000000 */
.L_x_13:
[----:B------:R-:W4:Y:S01]  /*0be0*/  SHFL.IDX PT, R0, R111, RZ, 0x1f ;  /* 0x00001fff6f007589 */ /* 0x000f2200000e0000 */
[----:B------:R-:W-:Y:S01]  /*0bf0*/  NOP ;  /* 0x0000000000007918 */ /* 0x000fe20000000000 */
[----:B----4-:R-:W-:-:S13]  /*0c00*/  ISETP.NE.AND P1, PT, R0, 0x5, PT ;  /* 0x000000050000780c */ /* 0x010fda0003f25270 */
[----:B------:R-:W-:Y:S05]  /*0c10*/  @P1 BRA `(.L_x_14) ;  /* 0x0000000000541947 */ /* 0x000fea0003800000 */
[----:B--23--:R-:W-:Y:S01]  /*0c20*/  UMOV UR10, 0x400 ;  /* 0x00000400000a7882 */ /* 0x00cfe20000000000 */
        /* <DEDUP_REMOVED lines=14> */
[----:B------:R4:W1:Y:S01]  /*0d10*/  SYNCS.EXCH.64 URZ, [UR10+0x198], UR8 ;  /* 0x000198080aff75b2 */ /* 0x0008620008000100 */
[----:B------:R4:W1:Y:S01]  /*0d20*/  SYNCS.EXCH.64 URZ, [UR10+0x180], UR14 ;  /* 0x0001800e0aff75b2 */ /* 0x0008620008000100 */
[----:B------:R4:W1:Y:S01]  /*0d30*/  SYNCS.EXCH.64 URZ, [UR10+0x1a0], UR8 ;  /* 0x0001a0080aff75b2 */ /* 0x0008620008000100 */
[----:B------:R4:W1:Y:S01]  /*0d40*/  SYNCS.EXCH.64 URZ, [UR10+0x188], UR14 ;  /* 0x0001880e0aff75b2 */ /* 0x0008620008000100 */
[----:B------:R4:W1:Y:S02]  /*0d50*/  SYNCS.EXCH.64 URZ, [UR10+0x1a8], UR8 ;  /* 0x0001a8080aff75b2 */ /* 0x0008640008000100 */
[----:B----4-:R-:W-:Y:S01]  /*0d60*/  NOP ;  /* 0x0000000000007918 */ /* 0x010fe20000000000 */
.L_x_14:
[----:B------:R-:W4:Y:S01]  /*0d70*/  SHFL.IDX PT, R0, R111, RZ, 0x1f ;  /* 0x00001fff6f007589 */ /* 0x000f2200000e0000 */
[----:B------:R-:W-:Y:S01]  /*0d80*/  ISETP.NE.OR P0, PT, RZ, UR12, !P0 ;  /* 0x0000000cff007c0c */ /* 0x000fe2000c705670 */
[----:B------:R-:W-:Y:S01]  /*0d90*/  NOP ;  /* 0x0000000000007918 */ /* 0x000fe20000000000 */
[----:B----4-:R-:W-:-:S13]  /*0da0*/  ISETP.NE.AND P1, PT, R0, 0x3, PT ;  /* 0x000000030000780c */ /* 0x010fda0003f25270 */
[----:B------:R-:W-:Y:S05]  /*0db0*/  @P1 BRA `(.L_x_15) ;  /* 0x0000000000341947 */ /* 0x000fea0003800000 */
[----:B--23--:R-:W-:Y:S01]  /*0dc0*/  UMOV UR9, 0x400 ;  /* 0x0000040000097882 */ /* 0x00cfe20000000000 */
[----:B------:R-:W-:Y:S01]  /*0dd0*/  UMOV UR8, 0x20 ;  /* 0x0000002000087882 */ /* 0x000fe20000000000 */
[----:B------:R-:W-:Y:S02]  /*0de0*/  ULEA UR9, UR6, UR9, 0x18 ;  /* 0x0000000906097291 */ /* 0x000fe4000f8ec0ff */
[----:B------:R-:W-:-:S04]  /*0df0*/  UIADD3 UR10, UPT, UPT, -UR8, 0x100000, URZ ;  /* 0x00100000080a7890 */ /* 0x000fc8000fffe1ff */
[----:B------:R-:W-:Y:S02]  /*0e00*/  USHF.L.U32 UR11, UR10, 0xb, URZ ;  /* 0x0000000b0a0b7899 */ /* 0x000fe400080006ff */
[----:B------:R-:W-:Y:S01]  /*0e10*/  USHF.L.U32 UR10, UR10, 0x1, URZ ;  /* 0x000000010a0a7899 */ /* 0x000fe200080006ff */
[----:B------:R-:W-:Y:S01]  /*0e20*/  ELECT P1, URZ, PT ;  /* 0x0000000000ff782f */ /* 0x000fe20003820000 */
[----:B------:R-:W2:Y:S10]  /*0e30*/  FENCE.VIEW.ASYNC.S ;  /* 0x00000000000073c6 */ /* 0x000eb40000000000 */
[----:B--2---:R4:W2:Y:S01]  /*0e40*/  SYNCS.EXCH.64 URZ, [UR9+0x1b0], UR10 ;  /* 0x0001b00a09ff75b2 */ /* 0x0048a20008000100 */
[----:B------:R4:W3:Y:S01]  /*0e50*/  SYNCS.EXCH.64 URZ, [UR9+0x1c0], UR10 ;  /* 0x0001c00a09ff75b2 */ /* 0x0008e20008000100 */
[----:B------:R4:W1:Y:S01]  /*0e60*/  SYNCS.EXCH.64 URZ, [UR9+0x1b8], UR10 ;  /* 0x0001b80a09ff75b2 */ /* 0x0008620008000100 */
[----:B------:R4:W1:Y:S02]  /*0e70*/  SYNCS.EXCH.64 URZ, [UR9+0x1c8], UR10 ;  /* 0x0001c80a09ff75b2 */ /* 0x0008640008000100 */
[----:B----4-:R-:W-:Y:S01]  /*0e80*/  NOP ;  /* 0x0000000000007918 */ /* 0x010fe20000000000 */
.L_x_15:
[----:B------:R-:W-:Y:S01]  /*0e90*/  VOTEU.ALL UP1, P0 ;  /* 0x0000000000ff7886 */ /* 0x000fe20000020000 */
[----:B--23--:R-:W2:Y:S01]  /*0ea0*/  LDCU UR9, c[0x0][0x36c] ;  /* 0x00006d80ff0977ac */ /* 0x00cea20008000800 */
[----:B------:R-:W-:Y:S01]  /*0eb0*/  NOP ;  /* 0x0000000000007918 */ /* 0x000fe20000000000 */
[----:B------:R-:W-:Y:S01]  /*0ec0*/  LOP3.LUT R10, R110, 0x1f, RZ, 0xc0, !PT ;  /* 0x0000001f6e0a7812 */ /* 0x000fe200078ec0ff */
[----:B------:R-:W-:Y:S01]  /*0ed0*/  UMOV UR10, 0x20 ;  /* 0x00000020000a7882 */ /* 0x000fe20000000000 */
[----:B------:R-:W-:Y:S01]  /*0ee0*/  @!UP1 UMOV UR8, 0x400 ;  /* 0x0000040000089882 */ /* 0x000fe20000000000 */
[----:B------:R-:W-:-:S04]  /*0ef0*/  @!UP1 UIADD3 UR10, UPT, UPT, -UR10, 0x100000, URZ ;  /* 0x001000000a0a9890 */ /* 0x000fc8000fffe1ff */
[----:B------:R-:W-:Y:S02]  /*0f00*/  @!UP1 USHF.L.U32 UR11, UR10, 0xb, URZ ;  /* 0x0000000b0a0b9899 */ /* 0x000fe400080006ff */
[----:B------:R-:W-:Y:S02]  /*0f10*/  @!UP1 USHF.L.U32 UR10, UR10, 0x1, URZ ;  /* 0x000000010a0a9899 */ /* 0x000fe400080006ff */
[----:B------:R-:W-:Y:S01]  /*0f20*/  @!UP1 ULEA UR8, UR6, UR8, 0x18 ;  /* 0x0000000806089291 */ /* 0x000fe2000f8ec0ff */
[----:B------:R-:W-:Y:S01]  /*0f30*/  VOTEU.ALL UP1, P0 ;  /* 0x0000000000ff7886 */ /* 0x000fe20000020000 */
[----:B------:R-:W-:Y:S01]  /*0f40*/  UISETP.NE.AND UP4, UPT, UR12, URZ, UPT ;  /* 0x000000ff0c00728c */ /* 0x000fe2000bf85270 */
[----:B------:R-:W3:Y:S09]  /*0f50*/  FENCE.VIEW.ASYNC.S ;  /* 0x00000000000073c6 */ /* 0x000ef20000000000 */
[----:B---3--:R3:W4:Y:S01]  /*0f60*/  @!UP1 SYNCS.EXCH.64 URZ, [UR8+0x1d0], UR10 ;  /* 0x0001d00a08ff95b2 */ /* 0x0087220008000100 */
[----:B--2---:R-:W-:-:S09]  /*0f70*/  UISETP.EQ.U32.AND UP1, UPT, UR9, 0x1, UPT ;  /* 0x000000010900788c */ /* 0x004fd2000bf22070 */
[----:B------:R-:W-:Y:S05]  /*0f80*/  BRA.U !UP1, `(.L_x_16) ;  /* 0x0000000109087547 */ /* 0x000fea000b800000 */
[----:B-1--4-:R-:W-:Y:S01]  /*0f90*/  UCGABAR_ARV ;  /* 0x00000000000079c7 */ /* 0x012fe20008000000 */
[----:B------:R-:W-:Y:S05]  /*0fa0*/  BRA `(.L_x_17) ;  /* 0x0000000000047947 */ /* 0x000fea0003800000 */
.L_x_16:
[----:B-1--4-:R-:W-:Y:S01]  /*0fb0*/  NOP ;  /* 0x0000000000007918 */ /* 0x012fe20000000000 */
.L_x_17:
[----:B------:R-:W1:Y:S01]  /*0fc0*/  S2R R18, SR_CTAID.Y ;  /* 0x0000000000127919 */ /* 0x000e620000002600 */
[----:B------:R-:W-:-:S05]  /*0fd0*/  CS2R.32 R78, SR_CgaSize ;  /* 0x00000000004e7805 */ /* 0x000fca0000008a00 */
[----:B------:R-:W-:-:S05]  /*0fe0*/  IMAD R78, R78, -0xa0, RZ ;  /* 0xffffff604e4e7824 */ /* 0x000fca00078e02ff */
[----:B---3--:R-:W-:-:S14]  /*0ff0*/  R2UR UR8, R78 ;  /* 0x000000004e0872ca */ /* 0x008fdc00000e0000 */
[----:B------:R-:W2:Y:S01]  /*1000*/  LDCU UR8, c[0x0][UR8+0x2b4] ;  /* 0x00005680080877ac */ /* 0x000ea20008000800 */
[----:B------:R-:W-:-:S05]  /*1010*/  CS2R.32 R0, SR_CgaSize ;  /* 0x0000000000007805 */ /* 0x000fca0000008a00 */
[----:B------:R-:W-:-:S06]  /*1020*/  IMAD R0, R0, -0xa0, RZ ;  /* 0xffffff6000007824 */ /* 0x000fcc00078e02ff */
[----:B------:R-:W3:Y:S01]  /*1030*/  LDC R0, c[0x0][R0+0x2a4] ;  /* 0x0000a90000007b82 */ /* 0x000ee20000000800 */
[----:B------:R-:W-:Y:S01]  /*1040*/  PRMT R8, RZ, 0x7610, R8 ;  /* 0x00007610ff087816 */ /* 0x000fe20000000008 */
[----:B------:R-:W4:Y:S01]  /*1050*/  S2R R11, SR_CTAID.X ;  /* 0x00000000000b7919 */ /* 0x000f220000002500 */
[----:B------:R-:W-:-:S05]  /*1060*/  CS2R.32 R78, SR_CgaSize ;  /* 0x00000000004e7805 */ /* 0x000fca0000008a00 */
[----:B------:R-:W-:-:S05]  /*1070*/  IMAD R78, R78, -0xa0, RZ ;  /* 0xffffff604e4e7824 */ /* 0x000fca00078e02ff */
[----:B------:R-:W-:-:S14]  /*1080*/  R2UR UR9, R78 ;  /* 0x000000004e0972ca */ /* 0x000fdc00000e0000 */
[----:B------:R-:W3:Y:S01]  /*1090*/  LDCU UR9, c[0x0][UR9+0x2b0] ;  /* 0x00005600090977ac */ /* 0x000ee20008000800 */
[----:B------:R-:W-:Y:S01]  /*10a0*/  UISETP.NE.AND UP2, UPT, UR12, 0x2, UPT ;  /* 0x000000020c00788c */ /* 0x000fe2000bf45270 */
[----:B------:R-:W2:Y:S01]  /*10b0*/  LDC R9, c[0x0][0xb24] ;  /* 0x0002c900ff097b82 */ /* 0x000ea20000000800 */
[----:B------:R-:W-:-:S05]  /*10c0*/  CS2R.32 R2, SR_CgaSize ;  /* 0x0000000000027805 */ /* 0x000fca0000008a00 */
[----:B------:R-:W-:-:S06]  /*10d0*/  IMAD R2, R2, -0xa0, RZ ;  /* 0xffffff6002027824 */ /* 0x000fcc00078e02ff */
[----:B------:R-:W3:Y:S08]  /*10e0*/  LDC R2, c[0x0][R2+0x2a0] ;  /* 0x0000a80002027b82 */ /* 0x000ef00000000800 */
[----:B------:R-:W3:Y:S01]  /*10f0*/  LDC R34, c[0x0][0xb24] ;  /* 0x0002c900ff227b82 */ /* 0x000ee20000000800 */
[----:B-1----:R-:W-:-:S07]  /*1100*/  I2FP.F32.U32 R3, R18 ;  /* 0x0000001200037245 */ /* 0x002fce0000201000 */
[----:B------:R-:W1:Y:S01]  /*1110*/  S2UR UR36, SR_CTAID.Z ;  /* 0x00000000002479c3 */ /* 0x000e620000002700 */
[----:B--2---:R-:W-:Y:S01]  /*1120*/  ISETP.GE.AND P0, PT, R9, 0x1, PT ;  /* 0x000000010900780c */ /* 0x004fe20003f06270 */
[----:B----4-:R-:W-:Y:S01]  /*1130*/  IMAD.MOV.U32 R19, RZ, RZ, R11 ;  /* 0x000000ffff137224 */ /* 0x010fe200078e000b */
[----:B------:R-:W-:Y:S01]  /*1140*/  I2FP.F32.U32 R4, R11 ;  /* 0x0000000b00047245 */ /* 0x000fe20000201000 */
[----:B------:R-:W-:Y:S01]  /*1150*/  FMUL R3, R3, UR8 ;  /* 0x0000000803037c20 */ /* 0x000fe20008400000 */
[----:B------:R-:W2:Y:S03]  /*1160*/  LDCU UR8, c[0x0][0xb30] ;  /* 0x00016600ff0877ac */ /* 0x000ea60008000800 */
[----:B---3--:R-:W-:Y:S01]  /*1170*/  FMUL R4, R4, UR9 ;  /* 0x0000000904047c20 */ /* 0x008fe20008400000 */
[----:B------:R-:W3:Y:S08]  /*1180*/  F2I.U32.TRUNC.NTZ R77, R3 ;  /* 0x00000003004d7305 */ /* 0x000ef0000020f000 */
[----:B------:R-:W4:Y:S01]  /*1190*/  F2I.U32.TRUNC.NTZ R78, R4 ;  /* 0x00000004004e7305 */ /* 0x000f22000020f000 */
[----:B--2---:R-:W-:Y:S01]  /*11a0*/  UISETP.NE.AND UP3, UPT, UR8, 0x1, UPT ;  /* 0x000000010800788c */ /* 0x004fe2000bf65270 */
[----:B---3--:R-:W-:-:S05]  /*11b0*/  IADD3 R77, PT, PT, -R77, RZ, RZ ;  /* 0x000000ff4d4d7210 */ /* 0x008fca0007ffe1ff */
[----:B------:R-:W-:Y:S01]  /*11c0*/  IMAD R77, R0, R77, R18 ;  /* 0x0000004d004d7224 */ /* 0x000fe200078e0212 */
[----:B------:R-:W-:Y:S01]  /*11d0*/  PRMT R0, RZ, 0x7610, R0 ;  /* 0x00007610ff007816 */ /* 0x000fe20000000000 */
[----:B----4-:R-:W-:-:S04]  /*11e0*/  IMAD.MOV R78, RZ, RZ, -R78 ;  /* 0x000000ffff4e7224 */ /* 0x010fc800078e0a4e */
[----:B------:R-:W-:Y:S01]  /*11f0*/  IMAD R78, R2, R78, R11 ;  /* 0x0000004e024e7224 */ /* 0x000fe200078e020b */
[----:B-1----:R-:W-:Y:S06]  /*1200*/  BRA.U UP4, `(.L_x_18) ;  /* 0x0000000104247547 */ /* 0x002fec000b800000 */
[----:B------:R-:W-:Y:S01]  /*1210*/  ISETP.NE.AND P1, PT, R77, RZ, PT ;  /* 0x000000ff4d00720c */ /* 0x000fe20003f25270 */
[----:B------:R-:W-:Y:S01]  /*1220*/  IMAD.MOV.U32 R0, RZ, RZ, 0x3 ;  /* 0x00000003ff007424 */ /* 0x000fe200078e00ff */
[C---:B------:R-:W-:Y:S02]  /*1230*/  LOP3.LUT R3, R78.reuse, 0xfffffffe, RZ, 0xc0, !PT ;  /* 0xfffffffe4e037812 */ /* 0x040fe400078ec0ff */
[----:B------:R-:W-:Y:S02]  /*1240*/  ISETP.LT.U32.OR P1, PT, R78, 0x2, !P1 ;  /* 0x000000024e00780c */ /* 0x000fe40004f21470 */
[----:B------:R-:W-:Y:S02]  /*1250*/  SHF.L.U32 R0, R0, R3, RZ ;  /* 0x0000000300007219 */ /* 0x000fe400000006ff */
[----:B------:R-:W-:Y:S02]  /*1260*/  SEL R5, RZ, 0x1, !P1 ;  /* 0x00000001ff057807 */ /* 0x000fe40004800000 */
[----:B------:R-:W-:-:S05]  /*1270*/  SEL R2, RZ, 0x2, !P1 ;  /* 0x00000002ff027807 */ /* 0x000fca0004800000 */
[----:B------:R-:W-:-:S05]  /*1280*/  IMAD.IADD R2, R5, 0x1, R2 ;  /* 0x0000000105027824 */ /* 0x000fca00078e0202 */
[----:B------:R-:W-:Y:S02]  /*1290*/  PRMT R8, R2, 0x7610, R8 ;  /* 0x0000761002087816 */ /* 0x000fe40000000008 */
.L_x_18:
[----:B------:R-:W-:Y:S05]  /*12a0*/  @!P0 BRA `(.L_x_19) ;  /* 0x0000000000b88947 */ /* 0x000fea0003800000 */
[----:B------:R-:W1:Y:S01]  /*12b0*/  LDC.64 R4, c[0x0][0xb18] ;  /* 0x0002c600ff047b82 */ /* 0x000e620000000a00 */
[----:B------:R-:W-:-:S07]  /*12c0*/  ISETP.NE.AND P0, PT, R9, 0x1, PT ;  /* 0x000000010900780c */ /* 0x000fce0003f05270 */
[----:B------:R-:W2:Y:S08]  /*12d0*/  LDC R14, c[0x0][0xb0c] ;  /* 0x0002c300ff0e7b82 */ /* 0x000eb00000000800 */
[----:B------:R-:W3:Y:S08]  /*12e0*/  LDC R13, c[0x0][0x370] ;  /* 0x0000dc00ff0d7b82 */ /* 0x000ef00000000800 */
[----:B------:R-:W4:Y:S01]  /*12f0*/  LDC R16, c[0x0][0x374] ;  /* 0x0000dd00ff107b82 */ /* 0x000f220000000800 */
[----:B-1----:R-:W-:-:S07]  /*1300*/  ISETP.NE.AND P1, PT, R4, 0x1, PT ;  /* 0x000000010400780c */ /* 0x002fce0003f25270 */
[----:B------:R-:W3:Y:S01]  /*1310*/  LDC.64 R6, c[0x0][0xb10] ;  /* 0x0002c400ff067b82 */ /* 0x000ee20000000a00 */
[----:B--2---:R-:W-:-:S07]  /*1320*/  ISETP.NE.AND P2, PT, R14, 0x1, PT ;  /* 0x000000010e00780c */ /* 0x004fce0003f45270 */
[----:B------:R-:W1:Y:S08]  /*1330*/  LDC R12, c[0x0][0xb20] ;  /* 0x0002c800ff0c7b82 */ /* 0x000e700000000800 */
[----:B------:R-:W2:Y:S01]  /*1340*/  LDC.64 R2, c[0x0][0xb28] ;  /* 0x0002ca00ff027b82 */ /* 0x000ea20000000a00 */
[----:B----4-:R-:W-:-:S04]  /*1350*/  IMAD.HI.U32 R15, R16, R5, RZ ;  /* 0x00000005100f7227 */ /* 0x010fc800078e00ff */
[----:B------:R-:W-:-:S04]  /*1360*/  IMAD.HI.U32 R5, R18, R5, RZ ;  /* 0x0000000512057227 */ /* 0x000fc800078e00ff */
[----:B---3--:R-:W-:-:S04]  /*1370*/  IMAD.HI.U32 R20, R13, R6, RZ ;  /* 0x000000060d147227 */ /* 0x008fc800078e00ff */
[C---:B------:R-:W-:Y:S01]  /*1380*/  IMAD.HI.U32 R22, R11.reuse, R6, RZ ;  /* 0x000000060b167227 */ /* 0x040fe200078e00ff */
[-C--:B------:R-:W-:Y:S02]  /*1390*/  @P2 SHF.R.U32.HI R13, RZ, R7.reuse, R20 ;  /* 0x00000007ff0d2219 */ /* 0x080fe40000011614 */
[-C--:B-1----:R-:W-:Y:S02]  /*13a0*/  @P1 SHF.R.U32.HI R16, RZ, R12.reuse, R15 ;  /* 0x0000000cff101219 */ /* 0x082fe4000001160f */
[----:B------:R-:W-:Y:S02]  /*13b0*/  SHF.R.U32.HI R5, RZ, R12, R5 ;  /* 0x0000000cff057219 */ /* 0x000fe40000011605 */
[----:B------:R-:W-:Y:S02]  /*13c0*/  SHF.R.U32.HI R22, RZ, R7, R22 ;  /* 0x00000007ff167219 */ /* 0x000fe40000011616 */
[----:B------:R-:W-:Y:S01]  /*13d0*/  SEL R5, R18, R5, !P1 ;  /* 0x0000000512057207 */ /* 0x000fe20004800000 */
[----:B--2---:R-:W-:Y:S01]  /*13e0*/  IMAD.HI.U32 R20, R16, R2, RZ ;  /* 0x0000000210147227 */ /* 0x004fe200078e00ff */
[----:B------:R-:W-:-:S02]  /*13f0*/  SEL R19, R11, R22, !P2 ;  /* 0x000000160b137207 */ /* 0x000fc40005000000 */
[----:B------:R-:W-:Y:S01]  /*1400*/  IADD3 R7, PT, PT, -R5, RZ, RZ ;  /* 0x000000ff05077210 */ /* 0x000fe20007ffe1ff */
[----:B------:R-:W-:Y:S01]  /*1410*/  IMAD.HI.U32 R6, R13, R2, RZ ;  /* 0x000000020d067227 */ /* 0x000fe200078e00ff */
[----:B------:R-:W-:-:S03]  /*1420*/  @P0 SHF.R.U32.HI R16, RZ, R3, R20 ;  /* 0x00000003ff100219 */ /* 0x000fc60000011614 */
[----:B------:R-:W-:Y:S01]  /*1430*/  IMAD R7, R4, R7, R18 ;  /* 0x0000000704077224 */ /* 0x000fe200078e0212 */
[----:B------:R-:W-:Y:S01]  /*1440*/  @P0 SHF.R.U32.HI R13, RZ, R3, R6 ;  /* 0x00000003ff0d0219 */ /* 0x000fe20000011606 */
[----:B------:R-:W-:-:S04]  /*1450*/  IMAD R16, R16, R9, RZ ;  /* 0x0000000910107224 */ /* 0x000fc800078e02ff */
[----:B------:R-:W-:Y:S01]  /*1460*/  IMAD R6, R13, R9, RZ ;  /* 0x000000090d067224 */ /* 0x000fe200078e02ff */
[----:B------:R-:W-:-:S04]  /*1470*/  ISETP.GE.AND P1, PT, R5, R16, PT ;  /* 0x000000100500720c */ /* 0x000fc80003f26270 */
[----:B------:R-:W-:Y:S01]  /*1480*/  ISETP.GE.OR P1, PT, R19, R6, P1 ;  /* 0x000000061300720c */ /* 0x000fe20000f26670 */
[----:B------:R-:W-:-:S05]  /*1490*/  IMAD.HI.U32 R6, R5, R2, RZ ;  /* 0x0000000205067227 */ /* 0x000fca00078e00ff */
[----:B------:R-:W-:-:S04]  /*14a0*/  SHF.R.U32.HI R6, RZ, R3, R6 ;  /* 0x00000003ff067219 */ /* 0x000fc80000011606 */
[----:B------:R-:W-:-:S03]  /*14b0*/  SEL R6, R5, R6, !P0 ;  /* 0x0000000605067207 */ /* 0x000fc60004000000 */
[----:B------:R-:W-:Y:S01]  /*14c0*/  @!P1 IMAD.HI.U32 R12, R19, R2, RZ ;  /* 0x00000002130c9227 */ /* 0x000fe200078e00ff */
[----:B------:R-:W-:-:S04]  /*14d0*/  IADD3 R2, PT, PT, -R6, RZ, RZ ;  /* 0x000000ff06027210 */ /* 0x000fc80007ffe1ff */
[----:B------:R-:W-:Y:S01]  /*14e0*/  @!P1 SHF.R.U32.HI R12, RZ, R3, R12 ;  /* 0x00000003ff0c9219 */ /* 0x000fe2000001160c */
[----:B------:R-:W-:-:S03]  /*14f0*/  IMAD R2, R9, R2, R5 ;  /* 0x0000000209027224 */ /* 0x000fc600078e0205 */
[----:B------:R-:W-:-:S05]  /*1500*/  @!P1 SEL R3, R19, R12, !P0 ;  /* 0x0000000c13039207 */ /* 0x000fca0004000000 */
[--C-:B------:R-:W-:Y:S02]  /*1510*/  @!P1 IMAD.IADD R6, R6, 0x1, -R3.reuse ;  /* 0x0000000106069824 */ /* 0x100fe400078e0a03 */
[----:B------:R-:W-:Y:S01]  /*1520*/  @!P1 IMAD R3, R2, R13, R3 ;  /* 0x0000000d02039224 */ /* 0x000fe200078e0203 */
[----:B------:R-:W-:Y:S01]  /*1530*/  IADD3 R2, PT, PT, -R19, RZ, RZ ;  /* 0x000000ff13027210 */ /* 0x000fe20007ffe1ff */
[----:B------:R-:W-:Y:S02]  /*1540*/  @!P1 IMAD R5, R6, R9, R19 ;  /* 0x0000000906059224 */ /* 0x000fe400078e0213 */
[----:B------:R-:W-:Y:S02]  /*1550*/  @!P1 IMAD.MOV.U32 R19, RZ, RZ, R3 ;  /* 0x000000ffff139224 */ /* 0x000fe400078e0003 */
[----:B------:R-:W-:Y:S02]  /*1560*/  IMAD R2, R14, R2, R11 ;  /* 0x000000020e027224 */ /* 0x000fe400078e020b */
[----:B------:R-:W-:-:S02]  /*1570*/  IMAD R18, R5, R4, R7 ;  /* 0x0000000405127224 */ /* 0x000fc400078e0207 */
[----:B------:R-:W-:Y:S02]  /*1580*/  IMAD R19, R19, R14, R2 ;  /* 0x0000000e13137224 */ /* 0x000fe400078e0202 */
.L_x_19:
[----:B------:R-:W-:Y:S05]  /*1590*/  BRA.U UP3, `(.L_x_20) ;  /* 0x0000000103407547 */ /* 0x000fea000b800000 */
[----:B------:R-:W1:Y:S08]  /*15a0*/  LDC.64 R4, c[0x0][0xb10] ;  /* 0x0002c400ff047b82 */ /* 0x000e700000000a00 */
[----:B------:R-:W2:Y:S08]  /*15b0*/  LDC.64 R2, c[0x0][0xb18] ;  /* 0x0002c600ff027b82 */ /* 0x000eb00000000a00 */
[----:B------:R-:W3:Y:S08]  /*15c0*/  LDC R6, c[0x0][0xb20] ;  /* 0x0002c800ff067b82 */ /* 0x000ef00000000800 */
[----:B------:R-:W4:Y:S01]  /*15d0*/  LDC R12, c[0x0][0xb0c] ;  /* 0x0002c300ff0c7b82 */ /* 0x000f220000000800 */
[----:B-1----:R-:W-:-:S05]  /*15e0*/  IMAD.HI.U32 R4, R19, R4, RZ ;  /* 0x0000000413047227 */ /* 0x002fca00078e00ff */
[----:B------:R-:W-:Y:S01]  /*15f0*/  SHF.R.U32.HI R4, RZ, R5, R4 ;  /* 0x00000005ff047219 */ /* 0x000fe20000011604 */
[----:B--2---:R-:W-:Y:S01]  /*1600*/  IMAD.HI.U32 R3, R18, R3, RZ ;  /* 0x0000000312037227 */ /* 0x004fe200078e00ff */
[----:B------:R-:W-:-:S04]  /*1610*/  ISETP.NE.AND P0, PT, R2, 0x1, PT ;  /* 0x000000010200780c */ /* 0x000fc80003f05270 */
[----:B---3--:R-:W-:-:S04]  /*1620*/  SHF.R.U32.HI R3, RZ, R6, R3 ;  /* 0x00000006ff037219 */ /* 0x008fc80000011603 */
[----:B------:R-:W-:Y:S02]  /*1630*/  SEL R3, R18, R3, !P0 ;  /* 0x0000000312037207 */ /* 0x000fe40004000000 */
[----:B----4-:R-:W-:-:S04]  /*1640*/  ISETP.NE.AND P1, PT, R12, 0x1, PT ;  /* 0x000000010c00780c */ /* 0x010fc80003f25270 */
[----:B------:R-:W-:-:S05]  /*1650*/  SEL R6, R19, R4, !P1 ;  /* 0x0000000413067207 */ /* 0x000fca0004800000 */
[----:B------:R-:W-:Y:S02]  /*1660*/  IMAD.IADD R4, R3, 0x1, -R6 ;  /* 0x0000000103047824 */ /* 0x000fe400078e0a06 */
[----:B------:R-:W-:Y:S02]  /*1670*/  IMAD.IADD R3, R6, 0x1, -R3 ;  /* 0x0000000106037824 */ /* 0x000fe400078e0a03 */
[----:B------:R-:W-:Y:S02]  /*1680*/  IMAD R19, R4, R12, R19 ;  /* 0x0000000c04137224 */ /* 0x000fe400078e0213 */
[----:B------:R-:W-:Y:S02]  /*1690*/  IMAD R18, R3, R2, R18 ;  /* 0x0000000203127224 */ /* 0x000fe400078e0212 */
.L_x_20:
[----:B------:R-:W-:Y:S05]  /*16a0*/  BRA.U !UP1, `(.L_x_21) ;  /* 0x00000001090c7547 */ /* 0x000fea000b800000 */
[----:B------:R-:W-:Y:S01]  /*16b0*/  UCGABAR_WAIT ;  /* 0x0000000000007dc7 */ /* 0x000fe20008000000 */
[----:B------:R-:W-:Y:S01]  /*16c0*/  CCTL.IVALL ;  /* 0x00000000ff00798f */ /* 0x000fe20002000000 */
[----:B------:R-:W-:Y:S05]  /*16d0*/  BRA `(.L_x_22) ;  /* 0x0000000000047947 */ /* 0x000fea0003800000 */
.L_x_21:
[----:B------:R-:W-:Y:S06]  /*16e0*/  BAR.SYNC.DEFER_BLOCKING 0x0 ;  /* 0x0000000000007b1d */ /* 0x000fec0000010000 */
.L_x_22:
[----:B------:R-:W-:Y:S05]  /*16f0*/  BRA.U UP2, `(.L_x_23) ;  /* 0x0000001902847547 */ /* 0x000fea000b800000 */
[----:B------:R-:W1:Y:S01]  /*1700*/  LDCU UR4, c[0x0][0x38c] ;  /* 0x00007180ff0477ac */ /* 0x000e620008000800 */
[----:B------:R-:W2:Y:S01]  /*1710*/  LDC R9, c[0x0][0x370] ;  /* 0x0000dc00ff097b82 */ /* 0x000ea20000000800 */
[C---:B------:R-:W-:Y:S02]  /*1720*/  IMAD.SHL.U32 R17, R11.reuse, 0x20, RZ ;  /* 0x000000200b117824 */ /* 0x040fe400078e00ff */
[----:B------:R-:W-:Y:S01]  /*1730*/  HFMA2 R15, -RZ, RZ, 0, 5.9604644775390625e-08 ;  /* 0x00000001ff0f7431 */ /* 0x000fe200000001ff */
[----:B------:R-:W-:Y:S01]  /*1740*/  UISETP.NE.AND UP1, UPT, UR12, URZ, UPT ;  /* 0x000000ff0c00728c */ /* 0x000fe2000bf25270 */
[----:B------:R-:W-:Y:S01]  /*1750*/  ISETP.NE.AND P4, PT, R10, RZ, P5 ;  /* 0x000000ff0a00720c */ /* 0x000fe20002f85270 */
[----:B------:R-:W-:Y:S01]  /*1760*/  IMAD.SHL.U32 R16, R11, 0x40, RZ ;  /* 0x000000400b107824 */ /* 0x000fe200078e00ff */
[----:B------:R-:W-:Y:S01]  /*1770*/  CS2R R12, SRZ ;  /* 0x00000000000c7805 */ /* 0x000fe2000001ff00 */
[----:B------:R-:W-:Y:S01]  /*1780*/  IMAD.MOV.U32 R14, RZ, RZ, RZ ;  /* 0x000000ffff0e7224 */ /* 0x000fe200078e00ff */
[----:B------:R-:W3:Y:S01]  /*1790*/  LDC R0, c[0x0][0x374] ;  /* 0x0000dd00ff007b82 */ /* 0x000ee20000000800 */
[----:B------:R-:W-:Y:S01]  /*17a0*/  MOV R10, 0x1 ;  /* 0x00000001000a7802 */ /* 0x000fe20000000f00 */
[----:B------:R-:W4:Y:S01]  /*17b0*/  LDCU.64 UR14, c[0x0][0x348] ;  /* 0x00006900ff0e77ac */ /* 0x000f220008000a00 */
[----:B------:R-:W-:Y:S01]  /*17c0*/  LOP3.LUT R17, R17, 0x20, RZ, 0xc0, !PT ;  /* 0x0000002011117812 */ /* 0x000fe200078ec0ff */
[----:B------:R-:W-:Y:S01]  /*17d0*/  USEL UR23, UR7, 0x2, UP1 ;  /* 0x0000000207177887 */ /* 0x000fe20008800000 */
[----:B------:R-:W-:Y:S01]  /*17e0*/  UMOV UR24, URZ ;  /* 0x000000ff00187c82 */ /* 0x000fe20008000000 */
[----:B-1----:R-:W-:-:S04]  /*17f0*/  UIADD3 UR5, UPT, UPT, UR4, 0x3f, URZ ;  /* 0x0000003f04057890 */ /* 0x002fc8000fffe0ff */
[----:B------:R-:W-:-:S04]  /*1800*/  USHF.R.S32.HI UR13, URZ, 0x1f, UR5 ;  /* 0x0000001fff0d7899 */ /* 0x000fc80008011405 */
[----:B------:R-:W-:Y:S02]  /*1810*/  ULEA.HI UR13, UR13, UR5, URZ, 0x6 ;  /* 0x000000050d0d7291 */ /* 0x000fe4000f8f30ff */
[----:B------:R-:W-:Y:S02]  /*1820*/  UIADD3 UR5, UPT, UPT, UR4, -0x1, URZ ;  /* 0xffffffff04057890 */ /* 0x000fe4000fffe0ff */
[----:B------:R-:W-:Y:S02]  /*1830*/  USHF.R.S32.HI UR13, URZ, 0x6, UR13 ;  /* 0x00000006ff0d7899 */ /* 0x000fe4000801140d */
[----:B------:R-:W-:Y:S02]  /*1840*/  UISETP.GE.U32.AND UP2, UPT, UR5, -0x7f, UPT ;  /* 0xffffff810500788c */ /* 0x000fe4000bf46070 */
[----:B------:R-:W-:Y:S02]  /*1850*/  UISETP.LT.U32.AND UP0, UPT, UR13, 0x11, UPT ;  /* 0x000000110d00788c */ /* 0x000fe4000bf01070 */
[----:B------:R-:W-:-:S02]  /*1860*/  UIADD3 UR4, UPT, UPT, UR4, 0x7e, URZ ;  /* 0x0000007e04047890 */ /* 0x000fc4000fffe0ff */
[----:B------:R-:W-:-:S04]  /*1870*/  USEL UR5, UR13, 0x11, UP0 ;  /* 0x000000110d057887 */ /* 0x000fc80008000000 */
[----:B------:R-:W-:Y:S02]  /*1880*/  UIADD3 UR22, UPT, UPT, UR5, -0x1, URZ ;  /* 0xffffffff05167890 */ /* 0x000fe4000fffe0ff */
[----:B------:R-:W-:Y:S02]  /*1890*/  @UP2 UIADD3 UR22, UPT, UPT, UR5, URZ, URZ ;  /* 0x000000ff05162290 */ /* 0x000fe4000fffe0ff */
[----:B------:R-:W-:Y:S02]  /*18a0*/  UIADD3 UR25, UPT, UPT, UR13, -UR5, URZ ;  /* 0x800000050d197290 */ /* 0x000fe4000fffe0ff */
[----:B------:R-:W-:Y:S02]  /*18b0*/  UIADD3 UR21, UPT, UPT, UR22, 0x1, URZ ;  /* 0x0000000116157890 */ /* 0x000fe4000fffe0ff */
[----:B--2-4-:R-:W-:-:S12]  /*18c0*/  UIADD3 UR22, UPT, UPT, -UR22, URZ, URZ ;  /* 0x000000ff16167290 */ /* 0x014fd8000fffe1ff */
.L_x_43:
[----:B------:R-:W-:Y:S01]  /*18d0*/  UISETP.NE.AND UP0, UPT, UR6, URZ, UPT ;  /* 0x000000ff0600728c */ /* 0x000fe2000bf05270 */
[----:B------:R-:W1:Y:S08]  /*18e0*/  S2UR UR6, SR_CgaCtaId ;  /* 0x00000000000679c3 */ /* 0x000e700000008800 */
[----:B------:R-:W-:Y:S05]  /*18f0*/  BRA.U UP0, `(.L_x_24) ;  /* 0x0000000100347547 */ /* 0x000fea000b800000 */
[----:B------:R-:W2:Y:S01]  /*1900*/  S2R R2, SR_CgaCtaId ;  /* 0x0000000000027919 */ /* 0x000ea20000008800 */
[----:B------:R-:W-:-:S04]  /*1910*/  MOV R3, 0x400 ;  /* 0x0000040000037802 */ /* 0x000fc80000000f00 */
[----:B--2---:R-:W-:Y:S02]  /*1920*/  LEA R3, R2, R3, 0x18 ;  /* 0x0000000302037211 */ /* 0x004fe400078ec0ff */
[----:B------:R-:W-:-:S03]  /*1930*/  SHF.L.U32 R2, R10, 0x1f, RZ ;  /* 0x0000001f0a027819 */ /* 0x000fc600000006ff */
[----:B------:R-:W-:-:S04]  /*1940*/  IMAD R3, R12, 0x8, R3 ;  /* 0x000000080c037824 */ /* 0x000fc800078e0203 */
[----:B------:R-:W2:Y:S02]  /*1950*/  SYNCS.PHASECHK.TRANS64.TRYWAIT P0, [R3+URZ+0x1c0], R2 ;  /* 0x0001c002030075a7 */ /* 0x000ea400080011ff */
[----:B--2---:R-:W-:Y:S05]  /*1960*/  @!P0 BRA `(.L_x_25) ;  /* 0x0000007800448947 */ /* 0x004fea0003800000 */
.L_x_193:
[----:B------:R-:W-:Y:S01]  /*1970*/  VIADD R12, R12, 0x1 ;  /* 0x000000010c0c7836 */ /* 0x000fe20000000000 */
[----:B------:R2:W-:Y:S04]  /*1980*/  SYNCS.ARRIVE.TRANS64.A1T0 RZ, [R3+URZ+0x1b0], RZ ;  /* 0x0001b0ff03ff79a7 */ /* 0x0005e800081000ff */
[----:B------:R-:W-:-:S04]  /*1990*/  ISETP.NE.AND P0, PT, R12, 0x2, PT ;  /* 0x000000020c00780c */ /* 0x000fc80003f05270 */
[----:B------:R-:W-:Y:S02]  /*19a0*/  SEL R12, R12, RZ, P0 ;  /* 0x000000ff0c0c7207 */ /* 0x000fe40000000000 */
[----:B--2---:R-:W-:-:S04]  /*19b0*/  SEL R3, RZ, 0x1, P0 ;  /* 0x00000001ff037807 */ /* 0x004fc80000000000 */
[----:B------:R-:W-:-:S07]  /*19c0*/  LOP3.LUT R10, R10, R3, RZ, 0x3c, !PT ;  /* 0x000000030a0a7212 */ /* 0x000fce00078e3cff */
.L_x_24:
[----:B------:R-:W-:Y:S01]  /*19d0*/  UMOV UR7, 0x400 ;  /* 0x0000040000077882 */ /* 0x000fe20000000000 */
[----:B------:R-:W-:Y:S01]  /*19e0*/  LEA.HI R3, R19, R19, RZ, 0x1 ;  /* 0x0000001313037211 */ /* 0x000fe200078f08ff */
[----:B-1----:R-:W-:Y:S01]  /*19f0*/  ULEA UR7, UR6, UR7, 0x18 ;  /* 0x0000000706077291 */ /* 0x002fe2000f8ec0ff */
[----:B------:R-:W-:Y:S01]  /*1a00*/  SHF.L.U32 R2, R15, 0x1f, RZ ;  /* 0x0000001f0f027819 */ /* 0x000fe200000006ff */
[----:B------:R-:W-:Y:S01]  /*1a10*/  UISETP.GE.U32.AND UP0, UPT, UR4, 0x7f, UPT ;  /* 0x0000007f0400788c */ /* 0x000fe2000bf06070 */
[----:B------:R-:W-:Y:S01]  /*1a20*/  R2UR UR35, R16 ;  /* 0x00000000102372ca */ /* 0x000fe200000e0000 */
[----:B------:R-:W-:Y:S01]  /*1a30*/  ULEA UR8, UR24, UR7, 0x3 ;  /* 0x0000000718087291 */ /* 0x000fe2000f8e18ff */
[----:B------:R-:W-:Y:S01]  /*1a40*/  IMAD.SHL.U32 R3, R3, 0x40, RZ ;  /* 0x0000004003037824 */ /* 0x000fe200078e00ff */
[----:B------:R-:W-:Y:S01]  /*1a50*/  R2UR UR11, R17 ;  /* 0x00000000110b72ca */ /* 0x000fe200000e0000 */
[----:B------:R-:W-:-:S03]  /*1a60*/  UMOV UR26, URZ ;  /* 0x000000ff001a7c82 */ /* 0x000fc60008000000 */
[----:B------:R-:W-:-:S03]  /*1a70*/  LOP3.LUT R3, R3, 0xffffff80, RZ, 0xc0, !PT ;  /* 0xffffff8003037812 */ /* 0x000fc600078ec0ff */
[----:B------:R1:W2:Y:S01]  /*1a80*/  SYNCS.PHASECHK.TRANS64.TRYWAIT P0, [UR8+0x88], R2 ;  /* 0x00008802ff0075a7 */ /* 0x0002a20008001108 */
[----:B------:R-:W-:Y:S02]  /*1a90*/  R2UR UR9, R3 ;  /* 0x00000000030972ca */ /* 0x000fe400000e0000 */
[----:B------:R-:W-:-:S11]  /*1aa0*/  R2UR UR8, R18 ;  /* 0x00000000120872ca */ /* 0x000fd600000e0000 */
[----:B------:R-:W-:Y:S02]  /*1ab0*/  ULOP3.LUT UR35, UR9, 0x40, UR35, 0xf8, !UPT ;  /* 0x0000004009237892 */ /* 0x000fe4000f8ef823 */
[----:B------:R-:W-:Y:S01]  /*1ac0*/  ULEA UR11, UR8, UR11, 0x6 ;  /* 0x0000000b080b7291 */ /* 0x000fe2000f8e30ff */
[----:B------:R-:W-:Y:S11]  /*1ad0*/  BRA.U !UP0, `(.L_x_26) ;  /* 0x0000000108c07547 */ /* 0x000ff6000b800000 */
[----:B------:R-:W-:Y:S01]  /*1ae0*/  UMOV UR16, UR22 ;  /* 0x0000001600107c82 */ /* 0x000fe20008000000 */
[----:B------:R-:W-:Y:S01]  /*1af0*/  UMOV UR17, UR24 ;  /* 0x0000001800117c82 */ /* 0x000fe20008000000 */
[----:B------:R-:W-:-:S05]  /*1b00*/  UMOV UR34, URZ ;  /* 0x000000ff00227c82 */ /* 0x000fca0008000000 */
.L_x_32:
[----:B------:R-:W-:Y:S01]  /*1b10*/  ULEA UR33, UR17, UR7, 0x3 ;  /* 0x0000000711217291 */ /* 0x000fe2000f8e18ff */
[----:B------:R-:W-:Y:S01]  /*1b20*/  @P5 MOV R3, 0x6000 ;  /* 0x0000600000035802 */ /* 0x000fe20000000f00 */
[----:B-12-4-:R-:W-:Y:S10]  /*1b30*/  @P0 BRA `(.L_x_27) ;  /* 0x00000000000c0947 */ /* 0x016ff40003800000 */
[----:B------:R-:W-:-:S04]  /*1b40*/  SHF.L.U32 R5, R15, 0x1f, RZ ;  /* 0x0000001f0f057819 */ /* 0x000fc800000006ff */
[----:B------:R-:W2:Y:S02]  /*1b50*/  SYNCS.PHASECHK.TRANS64.TRYWAIT P0, [UR33+0x88], R5 ;  /* 0x00008805ff0075a7 */ /* 0x000ea40008001121 */
[----:B--2---:R-:W-:Y:S05]  /*1b60*/  @!P0 BRA `(.L_x_28) ;  /* 0x0000007400d88947 */ /* 0x004fea0003800000 */
.L_x_27:
[----:B------:R2:W-:Y:S01]  /*1b70*/  @P5 SYNCS.ARRIVE.TRANS64 RZ, [UR33], R3 ;  /* 0x00000003ffff59a7 */ /* 0x0005e20008000021 */
[----:B------:R-:W-:Y:S02]  /*1b80*/  ULOP3.LUT UR8, UR23, 0x2, URZ, 0xfc, !UPT ;  /* 0x0000000217087892 */ /* 0x000fe4000f8efcff */
[----:B------:R-:W-:Y:S02]  /*1b90*/  UIADD3 UR16, UPT, UPT, UR16, 0x1, URZ ;  /* 0x0000000110107890 */ /* 0x000fe4000fffe0ff */
[----:B------:R-:W-:Y:S02]  /*1ba0*/  UISETP.NE.AND UP0, UPT, UR8, 0x2, UPT ;  /* 0x000000020800788c */ /* 0x000fe4000bf05270 */
[----:B------:R-:W-:-:S07]  /*1bb0*/  UISETP.NE.AND UP2, UPT, UR16, 0x1, UPT ;  /* 0x000000011000788c */ /* 0x000fce000bf45270 */
[----:B------:R-:W-:Y:S05]  /*1bc0*/  BRA.U UP0, `(.L_x_29) ;  /* 0x0000000100047547 */ /* 0x000fea000b800000 */
[----:B------:R-:W-:Y:S05]  /*1bd0*/  BPT.TRAP 0x1 ;  /* 0x000000040000795c */ /* 0x000fea0000300000 */
.L_x_29:
[----:B------:R-:W-:Y:S04]  /*1be0*/  BSSY.RECONVERGENT B0, `(.L_x_30) ;  /* 0x0000003000007945 */ /* 0x000fe80003800200 */
[----:B------:R-:W-:Y:S05]  /*1bf0*/  @!P4 BRA `(.L_x_31) ;  /* 0x000000000004c947 */ /* 0x000fea0003800000 */
[----:B------:R-:W-:Y:S05]  /*1c00*/  BPT.TRAP 0x1 ;  /* 0x000000040000795c */ /* 0x000fea0000300000 */
.L_x_31:
[----:B------:R-:W-:Y:S05]  /*1c10*/  BSYNC.RECONVERGENT B0 ;  /* 0x0000000000007941 */ /* 0x000fea0003800200 */
.L_x_30:
[----:B------:R-:W-:Y:S02]  /*1c20*/  UIADD3 UR24, UPT, UPT, UR17, 0x1, URZ ;  /* 0x0000000111187890 */ /* 0x000fe4000fffe0ff */
[----:B------:R-:W-:Y:S02]  /*1c30*/  ULEA UR32, UR17, UR7, 0xd ;  /* 0x0000000711207291 */ /* 0x000fe4000f8e68ff */
[----:B------:R-:W-:Y:S02]  /*1c40*/  UISETP.NE.AND UP0, UPT, UR24, 0x11, UPT ;  /* 0x000000111800788c */ /* 0x000fe4000bf05270 */
[----:B------:R-:W-:Y:S02]  /*1c50*/  UIADD3 UR30, UP1, UPT, UR14, 0x80, URZ ;  /* 0x000000800e1e7890 */ /* 0x000fe4000ff3e0ff */
[----:B------:R-:W-:Y:S02]  /*1c60*/  USEL UR9, URZ, 0x1, UP0 ;  /* 0x00000001ff097887 */ /* 0x000fe40008000000 */
[----:B------:R-:W-:-:S02]  /*1c70*/  USEL UR24, UR24, URZ, UP0 ;  /* 0x000000ff18187287 */ /* 0x000fc40008000000 */
[----:B------:R-:W-:Y:S02]  /*1c80*/  UIADD3 UR28, UP0, UPT, UR14, 0x180, URZ ;  /* 0x000001800e1c7890 */ /* 0x000fe4000ff1e0ff */
[----:B------:R-:W-:Y:S01]  /*1c90*/  ULEA UR8, UR24, UR7, 0x3 ;  /* 0x0000000718087291 */ /* 0x000fe2000f8e18ff */
[----:B------:R-:W-:Y:S01]  /*1ca0*/  LOP3.LUT R15, R15, UR9, RZ, 0x3c, !PT ;  /* 0x000000090f0f7c12 */ /* 0x000fe2000f8e3cff */
[----:B------:R-:W-:Y:S02]  /*1cb0*/  ULOP3.LUT UR33, UR33, 0xfefffff8, URZ, 0xc0, !UPT ;  /* 0xfefffff821217892 */ /* 0x000fe4000f8ec0ff */
[----:B------:R-:W-:Y:S01]  /*1cc0*/  UIADD3.X UR31, UPT, UPT, URZ, UR15, URZ, UP1, !UPT ;  /* 0x0000000fff1f7290 */ /* 0x000fe20008ffe4ff */
[----:B-1----:R-:W-:Y:S01]  /*1cd0*/  SHF.L.U32 R2, R15, 0x1f, RZ ;  /* 0x0000001f0f027819 */ /* 0x002fe200000006ff */
[----:B------:R-:W-:Y:S02]  /*1ce0*/  UIADD3 UR32, UPT, UPT, UR32, 0x3400, URZ ;  /* 0x0000340020207890 */ /* 0x000fe4000fffe0ff */
[----:B------:R-:W-:Y:S01]  /*1cf0*/  UIADD3.X UR29, UPT, UPT, URZ, UR15, URZ, UP0, !UPT ;  /* 0x0000000fff1d7290 */ /* 0x000fe200087fe4ff */
[----:B------:R4:W1:Y:S01]  /*1d00*/  SYNCS.PHASECHK.TRANS64.TRYWAIT P0, [UR8+0x88], R2 ;  /* 0x00008802ff0075a7 */ /* 0x0008620008001108 */
[----:B------:R-:W-:Y:S01]  /*1d10*/  ULEA UR8, UR17, UR7, 0xc ;  /* 0x0000000711087291 */ /* 0x000fe2000f8e60ff */
[----:B------:R-:W-:Y:S01]  /*1d20*/  UMOV UR18, 0x0 ;  /* 0x0000000000127882 */ /* 0x000fe20000000000 */
[----:B------:R-:W-:-:S02]  /*1d30*/  UMOV UR19, 0x10000000 ;  /* 0x1000000000137882 */ /* 0x000fc40000000000 */
[----:B------:R-:W-:Y:S01]  /*1d40*/  UIADD3 UR8, UPT, UPT, UR8, 0x25400, URZ ;  /* 0x0002540008087890 */ /* 0x000fe2000fffe0ff */
[----:B------:R2:W-:Y:S01]  /*1d50*/  UTMALDG.3D.2CTA [UR32], [UR30], desc[UR18] ;  /* 0x000012201e0075b4 */ /* 0x0005e20008211000 */
[----:B------:R-:W-:Y:S01]  /*1d60*/  UMOV UR10, UR34 ;  /* 0x00000022000a7c82 */ /* 0x000fe20008000000 */
[----:B------:R-:W-:Y:S01]  /*1d70*/  UMOV UR12, UR36 ;  /* 0x00000024000c7c82 */ /* 0x000fe20008000000 */
[----:B------:R-:W-:Y:S01]  /*1d80*/  UMOV UR9, UR33 ;  /* 0x0000002100097c82 */ /* 0x000fe20008000000 */
[----:B------:R-:W-:Y:S01]  /*1d90*/  UMOV UR26, UR21 ;  /* 0x00000015001a7c82 */ /* 0x000fe20008000000 */
[----:B------:R-:W-:-:S03]  /*1da0*/  UMOV UR17, UR24 ;  /* 0x0000001800117c82 */ /* 0x000fc60008000000 */
[----:B------:R4:W-:Y:S01]  /*1db0*/  UTMALDG.3D.2CTA [UR8], [UR28], desc[UR18] ;  /* 0x000012081c0075b4 */ /* 0x0009e20008211000 */
[----:B--2---:R-:W-:Y:S01]  /*1dc0*/  UIADD3 UR34, UPT, UPT, UR34, 0x40, URZ ;  /* 0x0000004022227890 */ /* 0x004fe2000fffe0ff */
[----:B------:R-:W-:Y:S11]  /*1dd0*/  BRA.U UP2, `(.L_x_32) ;  /* 0xfffffffd024c7547 */ /* 0x000ff6000b83ffff */
.L_x_26:
[----:B-12---:R-:W-:Y:S01]  /*1de0*/  PLOP3.LUT P0, PT, PT, PT, UP5, 0x80, 0x8 ;  /* 0x000000000008781c */ /* 0x006fe20003f0f058 */
[----:B----4-:R-:W-:Y:S01]  /*1df0*/  ULEA UR8, UR24, UR7, 0x3 ;  /* 0x0000000718087291 */ /* 0x010fe2000f8e18ff */
[----:B------:R-:W-:Y:S01]  /*1e00*/  SHF.L.U32 R2, R15, 0x1f, RZ ;  /* 0x0000001f0f027819 */ /* 0x000fe200000006ff */
[----:B------:R-:W-:-:S10]  /*1e10*/  UISETP.GT.AND UP0, UPT, UR13, UR5, UPT ;  /* 0x000000050d00728c */ /* 0x000fd4000bf04270 */
[----:B------:R-:W-:Y:S01]  /*1e20*/  @!P0 SYNCS.ARRIVE.TRANS64.A1T0 RZ, [UR7+0x148], RZ ;  /* 0x000148ffffff89a7 */ /* 0x000fe20008100007 */
[----:B------:R1:W2:Y:S01]  /*1e30*/  SYNCS.PHASECHK.TRANS64.TRYWAIT P0, [UR8+0x88], R2 ;  /* 0x00008802ff0075a7 */ /* 0x0002a20008001108 */
[----:B------:R-:W-:Y:S05]  /*1e40*/  BRA.U !UP0, `(.L_x_33) ;  /* 0x0000000108c07547 */ /* 0x000fea000b800000 */
[----:B------:R-:W-:Y:S01]  /*1e50*/  UIADD3 UR27, UPT, UPT, UR25, UR26, URZ ;  /* 0x0000001a191b7290 */ /* 0x000fe2000fffe0ff */
[----:B------:R-:W-:-:S11]  /*1e60*/  UMOV UR34, UR24 ;  /* 0x0000001800227c82 */ /* 0x000fd60008000000 */
.L_x_39:
[----:B------:R-:W-:Y:S01]  /*1e70*/  ULEA UR17, UR34, UR7, 0x3 ;  /* 0x0000000722117291 */ /* 0x000fe2000f8e18ff */
[----:B--2---:R-:W-:Y:S01]  /*1e80*/  @P5 MOV R3, 0x6000 ;  /* 0x0000600000035802 */ /* 0x004fe20000000f00 */
[----:B-12---:R-:W-:Y:S10]  /*1e90*/  @P0 BRA `(.L_x_34) ;  /* 0x00000000000c0947 */ /* 0x006ff40003800000 */
[----:B------:R-:W-:-:S04]  /*1ea0*/  SHF.L.U32 R5, R15, 0x1f, RZ ;  /* 0x0000001f0f057819 */ /* 0x000fc800000006ff */
[----:B------:R-:W2:Y:S02]  /*1eb0*/  SYNCS.PHASECHK.TRANS64.TRYWAIT P0, [UR17+0x88], R5 ;  /* 0x00008805ff0075a7 */ /* 0x000ea40008001111 */
[----:B--2---:R-:W-:Y:S05]  /*1ec0*/  @!P0 BRA `(.L_x_35) ;  /* 0x0000007400188947 */ /* 0x004fea0003800000 */
.L_x_34:
[----:B------:R2:W-:Y:S01]  /*1ed0*/  @P5 SYNCS.ARRIVE.TRANS64 RZ, [UR17], R3 ;  /* 0x00000003ffff59a7 */ /* 0x0005e20008000011 */
[----:B------:R-:W-:-:S04]  /*1ee0*/  ULOP3.LUT UR8, UR23, 0x2, URZ, 0xfc, !UPT ;  /* 0x0000000217087892 */ /* 0x000fc8000f8efcff */
[----:B------:R-:W-:-:S09]  /*1ef0*/  UISETP.NE.AND UP0, UPT, UR8, 0x2, UPT ;  /* 0x000000020800788c */ /* 0x000fd2000bf05270 */
[----:B------:R-:W-:Y:S05]  /*1f00*/  BRA.U UP0, `(.L_x_36) ;  /* 0x0000000100047547 */ /* 0x000fea000b800000 */
[----:B------:R-:W-:Y:S05]  /*1f10*/  BPT.TRAP 0x1 ;  /* 0x000000040000795c */ /* 0x000fea0000300000 */
.L_x_36:
[----:B------:R-:W-:Y:S04]  /*1f20*/  BSSY.RECONVERGENT B0, `(.L_x_37) ;  /* 0x0000003000007945 */ /* 0x000fe80003800200 */
[----:B------:R-:W-:Y:S05]  /*1f30*/  @!P4 BRA `(.L_x_38) ;  /* 0x000000000004c947 */ /* 0x000fea0003800000 */
[----:B------:R-:W-:Y:S05]  /*1f40*/  BPT.TRAP 0x1 ;  /* 0x000000040000795c */ /* 0x000fea0000300000 */
.L_x_38:
[----:B------:R-:W-:Y:S05]  /*1f50*/  BSYNC.RECONVERGENT B0 ;  /* 0x0000000000007941 */ /* 0x000fea0003800200 */
.L_x_37:
        /* <DEDUP_REMOVED lines=9> */
[----:B------:R-:W-:Y:S02]  /*1ff0*/  USHF.L.U32 UR18, UR26, 0x6, URZ ;  /* 0x000000061a127899 */ /* 0x000fe400080006ff */
[----:B------:R-:W-:Y:S01]  /*2000*/  ULOP3.LUT UR17, UR17, 0xfefffff8, URZ, 0xc0, !UPT ;  /* 0xfefffff811117892 */ /* 0x000fe2000f8ec0ff */
[----:B-1----:R-:W-:Y:S01]  /*2010*/  SHF.L.U32 R2, R15, 0x1f, RZ ;  /* 0x0000001f0f027819 */ /* 0x002fe200000006ff */
[----:B------:R-:W-:Y:S02]  /*2020*/  UIADD3 UR16, UPT, UPT, UR16, 0x3400, URZ ;  /* 0x0000340010107890 */ /* 0x000fe4000fffe0ff */
[----:B------:R-:W-:Y:S01]  /*2030*/  UIADD3.X UR33, UPT, UPT, URZ, UR15, URZ, UP1, !UPT ;  /* 0x0000000fff217290 */ /* 0x000fe20008ffe4ff */
[----:B------:R4:W1:Y:S01]  /*2040*/  SYNCS.PHASECHK.TRANS64.TRYWAIT P0, [UR8+0x88], R2 ;  /* 0x00008802ff0075a7 */ /* 0x0008620008001108 */
[----:B------:R-:W-:-:S02]  /*2050*/  ULEA UR8, UR34, UR7, 0xc ;  /* 0x0000000722087291 */ /* 0x000fc4000f8e60ff */
[----:B------:R-:W-:Y:S02]  /*2060*/  UIADD3.X UR31, UPT, UPT, URZ, UR15, URZ, UP0, !UPT ;  /* 0x0000000fff1f7290 */ /* 0x000fe400087fe4ff */
[----:B------:R-:W-:Y:S01]  /*2070*/  UIADD3 UR8, UPT, UPT, UR8, 0x25400, URZ ;  /* 0x0002540008087890 */ /* 0x000fe2000fffe0ff */
[----:B------:R-:W-:Y:S01]  /*2080*/  UMOV UR28, 0x0 ;  /* 0x00000000001c7882 */ /* 0x000fe20000000000 */
[----:B------:R-:W-:Y:S01]  /*2090*/  UMOV UR29, 0x10000000 ;  /* 0x10000000001d7882 */ /* 0x000fe20000000000 */
[----:B------:R-:W-:Y:S01]  /*20a0*/  UMOV UR19, UR35 ;  /* 0x0000002300137c82 */ /* 0x000fe20008000000 */
[----:B------:R-:W-:Y:S01]  /*20b0*/  UMOV UR20, UR36 ;  /* 0x0000002400147c82 */ /* 0x000fe20008000000 */
[----:B------:R-:W-:Y:S01]  /*20c0*/  UMOV UR12, UR36 ;  /* 0x00000024000c7c82 */ /* 0x000fe20008000000 */
[----:B------:R-:W-:Y:S01]  /*20d0*/  UMOV UR9, UR17 ;  /* 0x0000001100097c82 */ /* 0x000fe20008000000 */
[----:B------:R-:W-:Y:S01]  /*20e0*/  UMOV UR10, UR18 ;  /* 0x00000012000a7c82 */ /* 0x000fe20008000000 */
[----:B------:R4:W-:Y:S01]  /*20f0*/  UTMALDG.3D.2CTA [UR16], [UR32], desc[UR28] ;  /* 0x00001c10200075b4 */ /* 0x0009e20008211000 */
[----:B------:R-:W-:Y:S01]  /*2100*/  UIADD3 UR26, UPT, UPT, UR26, 0x1, URZ ;  /* 0x000000011a1a7890 */ /* 0x000fe2000fffe0ff */
[----:B------:R-:W-:-:S03]  /*2110*/  UMOV UR34, UR24 ;  /* 0x0000001800227c82 */ /* 0x000fc60008000000 */
[----:B------:R-:W-:Y:S01]  /*2120*/  UISETP.NE.AND UP0, UPT, UR26, UR27, UPT ;  /* 0x0000001b1a00728c */ /* 0x000fe2000bf05270 */
[----:B------:R4:W-:Y:S08]  /*2130*/  UTMALDG.3D.2CTA [UR8], [UR30], desc[UR28] ;  /* 0x00001c081e0075b4 */ /* 0x0009f00008211000 */
[----:B----4-:R-:W-:Y:S05]  /*2140*/  BRA.U UP0, `(.L_x_39) ;  /* 0xfffffffd00487547 */ /* 0x010fea000b83ffff */
.L_x_33:
[C---:B-1----:R-:W-:Y:S01]  /*2150*/  LEA R2, R14.reuse, UR7, 0x3 ;  /* 0x000000070e027c11 */ /* 0x042fe2000f8e18ff */
[----:B------:R-:W-:Y:S01]  /*2160*/  NOP ;  /* 0x0000000000007918 */ /* 0x000fe20000000000 */
[----:B--2---:R-:W-:Y:S02]  /*2170*/  SHF.L.U32 R3, R13, 0x1f, RZ ;  /* 0x0000001f0d037819 */ /* 0x004fe400000006ff */
[----:B------:R-:W-:Y:S02]  /*2180*/  LEA R4, R14, UR7, 0x4 ;  /* 0x000000070e047c11 */ /* 0x000fe4000f8e20ff */
[----:B------:R-:W1:Y:S02]  /*2190*/  SYNCS.PHASECHK.TRANS64.TRYWAIT P0, [R2+URZ+0x150], R3 ;  /* 0x00015003020075a7 */ /* 0x000e6400080011ff */
[----:B-1----:R-:W-:Y:S05]  /*21a0*/  @!P0 BRA `(.L_x_40) ;  /* 0x0000007000788947 */ /* 0x002fea0003800000 */
.L_x_196:
[----:B------:R-:W2:Y:S01]  /*21b0*/  LDS.128 R4, [R4+0x1e0] ;  /* 0x0001e00004047984 */ /* 0x000ea20000000c00 */
[----:B------:R-:W-:Y:S01]  /*21c0*/  ISETP.GE.AND P0, PT, R34, 0x1, PT ;  /* 0x000000012200780c */ /* 0x000fe20003f06270 */
[----:B-1----:R-:W-:Y:S01]  /*21d0*/  VIADD R2, R2, 0x160 ;  /* 0x0000016002027836 */ /* 0x002fe20000000000 */
[----:B------:R-:W-:Y:S01]  /*21e0*/  @!PT LDS RZ, [RZ] ;  /* 0x00000000fffff984 */ /* 0x000fe20000000800 */
[----:B------:R-:W-:Y:S01]  /*21f0*/  @!PT LDS RZ, [RZ] ;  /* 0x00000000fffff984 */ /* 0x000fe20000000800 */
[----:B------:R-:W-:Y:S01]  /*2200*/  @!PT LDS RZ, [RZ] ;  /* 0x00000000fffff984 */ /* 0x000fe20000000800 */
[----:B------:R-:W-:Y:S01]  /*2210*/  @!PT LDS RZ, [RZ] ;  /* 0x00000000fffff984 */ /* 0x000fe20000000800 */
[----:B------:R1:W-:Y:S06]  /*2220*/  MEMBAR.ALL.CTA ;  /* 0x0000000000007992 */ /* 0x0003ec0000008000 */
[----:B-1----:R-:W1:Y:S01]  /*2230*/  FENCE.VIEW.ASYNC.S ;  /* 0x00000000000073c6 */ /* 0x002e620000000000 */
[----:B------:R-:W-:-:S04]  /*2240*/  PRMT R2, RZ, 0x654, R2 ;  /* 0x00000654ff027816 */ /* 0x000fc80000000002 */
[----:B-1----:R1:W-:Y:S01]  /*2250*/  SYNCS.ARRIVE.TRANS64.RED.A1T0 RZ, [R2+URZ], RZ ;  /* 0x000000ff02ff79a7 */ /* 0x0023e200081004ff */
[----:B--2---:R-:W-:-:S13]  /*2260*/  LOP3.LUT P2, RZ, R6, 0x1, RZ, 0xc0, !PT ;  /* 0x0000000106ff7812 */ /* 0x004fda000784c0ff */
[----:B------:R-:W-:Y:S01]  /*2270*/  @P2 SHF.R.U32.HI R3, RZ, 0x10, R5 ;  /* 0x00000010ff032819 */ /* 0x000fe20000011605 */
[----:B------:R-:W-:Y:S01]  /*2280*/  VOTEU.ANY UP0, P2 ;  /* 0x0000000000ff7886 */ /* 0x000fe20001000100 */
[----:B------:R-:W-:Y:S02]  /*2290*/  @P2 MOV R11, R4 ;  /* 0x00000004000b2202 */ /* 0x000fe40000000f00 */
[----:B------:R-:W-:Y:S02]  /*22a0*/  @P2 R2UR.BROADCAST UR8, R3 ;  /* 0x00000000030822ca */ /* 0x000fe400008e0000 */
[----:B------:R-:W-:-:S11]  /*22b0*/  @P2 LOP3.LUT R8, R5, 0xffff, RZ, 0xc0, !PT ;  /* 0x0000ffff05082812 */ /* 0x000fd600078ec0ff */
[----:B------:R-:W-:Y:S01]  /*22c0*/  @UP0 UMOV UR36, UR8 ;  /* 0x0000000800240c82 */ /* 0x000fe20008000000 */
[----:B-1----:R-:W-:Y:S05]  /*22d0*/  @!P0 BRA `(.L_x_41) ;  /* 0x0000000000b88947 */ /* 0x002fea0003800000 */
[----:B------:R-:W3:Y:S01]  /*22e0*/  LDC.64 R4, c[0x0][0xb18] ;  /* 0x0002c600ff047b82 */ /* 0x000ee20000000a00 */
[----:B------:R-:W-:-:S07]  /*22f0*/  ISETP.NE.AND P3, PT, R34, 0x1, PT ;  /* 0x000000012200780c */ /* 0x000fce0003f65270 */
[----:B------:R-:W1:Y:S08]  /*2300*/  LDC.64 R6, c[0x0][0xb10] ;  /* 0x0002c400ff067b82 */ /* 0x000e700000000a00 */
[----:B------:R-:W2:Y:S08]  /*2310*/  LDC R18, c[0x0][0xb20] ;  /* 0x0002c800ff127b82 */ /* 0x000eb00000000800 */
[----:B------:R-:W4:Y:S01]  /*2320*/  LDC R20, c[0x0][0xb0c] ;  /* 0x0002c300ff147b82 */ /* 0x000f220000000800 */
[----:B---3--:R-:W-:Y:S01]  /*2330*/  IMAD.HI.U32 R19, R0, R5, RZ ;  /* 0x0000000500137227 */ /* 0x008fe200078e00ff */
[----:B------:R-:W-:-:S03]  /*2340*/  ISETP.NE.AND P0, PT, R4, 0x1, PT ;  /* 0x000000010400780c */ /* 0x000fc60003f05270 */
[----:B------:R-:W-:-:S03]  /*2350*/  IMAD.HI.U32 R5, R8, R5, RZ ;  /* 0x0000000508057227 */ /* 0x000fc600078e00ff */
[----:B------:R-:W3:Y:S01]  /*2360*/  LDC.64 R2, c[0x0][0xb28] ;  /* 0x0002ca00ff027b82 */ /* 0x000ee20000000a00 */
[----:B-1----:R-:W-:-:S04]  /*2370*/  IMAD.HI.U32 R22, R9, R6, RZ ;  /* 0x0000000609167227 */ /* 0x002fc800078e00ff */
[----:B------:R-:W-:Y:S01]  /*2380*/  IMAD.HI.U32 R24, R11, R6, RZ ;  /* 0x000000060b187227 */ /* 0x000fe200078e00ff */
[----:B------:R-:W-:Y:S02]  /*2390*/  SHF.R.U32.HI R22, RZ, R7, R22 ;  /* 0x00000007ff167219 */ /* 0x000fe40000011616 */
[-C--:B--2---:R-:W-:Y:S02]  /*23a0*/  SHF.R.U32.HI R19, RZ, R18.reuse, R19 ;  /* 0x00000012ff137219 */ /* 0x084fe40000011613 */
[----:B------:R-:W-:Y:S02]  /*23b0*/  SHF.R.U32.HI R5, RZ, R18, R5 ;  /* 0x00000012ff057219 */ /* 0x000fe40000011605 */
[----:B------:R-:W-:Y:S02]  /*23c0*/  SEL R19, R0, R19, !P0 ;  /* 0x0000001300137207 */ /* 0x000fe40004000000 */
[----:B------:R-:W-:Y:S02]  /*23d0*/  SHF.R.U32.HI R24, RZ, R7, R24 ;  /* 0x00000007ff187219 */ /* 0x000fe40000011618 */
[----:B----4-:R-:W-:-:S02]  /*23e0*/  ISETP.NE.AND P1, PT, R20, 0x1, PT ;  /* 0x000000011400780c */ /* 0x010fc40003f25270 */
[----:B------:R-:W-:Y:S02]  /*23f0*/  SEL R5, R8, R5, !P0 ;  /* 0x0000000508057207 */ /* 0x000fe40004000000 */
[----:B------:R-:W-:Y:S02]  /*2400*/  SEL R21, R9, R22, !P1 ;  /* 0x0000001609157207 */ /* 0x000fe40004800000 */
[----:B------:R-:W-:Y:S01]  /*2410*/  SEL R7, R11, R24, !P1 ;  /* 0x000000180b077207 */ /* 0x000fe20004800000 */
[----:B---3--:R-:W-:-:S04]  /*2420*/  IMAD.HI.U32 R22, R19, R2, RZ ;  /* 0x0000000213167227 */ /* 0x008fc800078e00ff */
[----:B------:R-:W-:Y:S01]  /*2430*/  IMAD.HI.U32 R6, R21, R2, RZ ;  /* 0x0000000215067227 */ /* 0x000fe200078e00ff */
[----:B------:R-:W-:-:S04]  /*2440*/  @P3 SHF.R.U32.HI R19, RZ, R3, R22 ;  /* 0x00000003ff133219 */ /* 0x000fc80000011616 */
[----:B------:R-:W-:Y:S01]  /*2450*/  @P3 SHF.R.U32.HI R21, RZ, R3, R6 ;  /* 0x00000003ff153219 */ /* 0x000fe20000011606 */
[----:B------:R-:W-:-:S04]  /*2460*/  IMAD R19, R34, R19, RZ ;  /* 0x0000001322137224 */ /* 0x000fc800078e02ff */
[----:B------:R-:W-:Y:S01]  /*2470*/  IMAD R6, R34, R21, RZ ;  /* 0x0000001522067224 */ /* 0x000fe200078e02ff */
[C---:B------:R-:W-:Y:S02]  /*2480*/  ISETP.GE.AND P0, PT, R5.reuse, R19, PT ;  /* 0x000000130500720c */ /* 0x040fe40003f06270 */
[----:B------:R-:W-:Y:S02]  /*2490*/  IADD3 R19, PT, PT, -R5, RZ, RZ ;  /* 0x000000ff05137210 */ /* 0x000fe40007ffe1ff */
[----:B------:R-:W-:Y:S01]  /*24a0*/  ISETP.GE.OR P0, PT, R7, R6, P0 ;  /* 0x000000060700720c */ /* 0x000fe20000706670 */
[----:B------:R-:W-:-:S04]  /*24b0*/  IMAD.HI.U32 R6, R5, R2, RZ ;  /* 0x0000000205067227 */ /* 0x000fc800078e00ff */
[----:B------:R-:W-:Y:S01]  /*24c0*/  IMAD R8, R4, R19, R8 ;  /* 0x0000001304087224 */ /* 0x000fe200078e0208 */
[----:B------:R-:W-:-:S04]  /*24d0*/  SHF.R.U32.HI R6, RZ, R3, R6 ;  /* 0x00000003ff067219 */ /* 0x000fc80000011606 */
[----:B------:R-:W-:-:S03]  /*24e0*/  SEL R6, R5, R6, !P3 ;  /* 0x0000000605067207 */ /* 0x000fc60005800000 */
[----:B------:R-:W-:-:S04]  /*24f0*/  @!P0 IMAD.HI.U32 R18, R7, R2, RZ ;  /* 0x0000000207128227 */ /* 0x000fc800078e00ff */
[----:B------:R-:W-:Y:S01]  /*2500*/  IMAD.MOV R2, RZ, RZ, -R6 ;  /* 0x000000ffff027224 */ /* 0x000fe200078e0a06 */
[----:B------:R-:W-:-:S03]  /*2510*/  @!P0 SHF.R.U32.HI R18, RZ, R3, R18 ;  /* 0x00000003ff128219 */ /* 0x000fc60000011612 */
[----:B------:R-:W-:Y:S01]  /*2520*/  IMAD R2, R34, R2, R5 ;  /* 0x0000000222027224 */ /* 0x000fe200078e0205 */
        /* <DEDUP_REMOVED lines=9> */
.L_x_41:
[----:B------:R-:W1:Y:S02]  /*25c0*/  LDCU UR8, c[0x0][0xb30] ;  /* 0x00016600ff0877ac */ /* 0x000e640008000800 */
[----:B-1----:R-:W-:-:S09]  /*25d0*/  UISETP.NE.AND UP0, UPT, UR8, 0x1, UPT ;  /* 0x000000010800788c */ /* 0x002fd2000bf05270 */
[----:B------:R-:W-:Y:S05]  /*25e0*/  BRA.U UP0, `(.L_x_42) ;  /* 0x0000000100407547 */ /* 0x000fea000b800000 */
[----:B------:R-:W1:Y:S08]  /*25f0*/  LDC.64 R4, c[0x0][0xb10] ;  /* 0x0002c400ff047b82 */ /* 0x000e700000000a00 */
[----:B------:R-:W2:Y:S08]  /*2600*/  LDC.64 R2, c[0x0][0xb18] ;  /* 0x0002c600ff027b82 */ /* 0x000eb00000000a00 */
[----:B------:R-:W4:Y:S08]  /*2610*/  LDC R6, c[0x0][0xb20] ;  /* 0x0002c800ff067b82 */ /* 0x000f300000000800 */
[----:B------:R-:W3:Y:S01]  /*2620*/  LDC R18, c[0x0][0xb0c] ;  /* 0x0002c300ff127b82 */ /* 0x000ee20000000800 */
[----:B-1----:R-:W-:-:S05]  /*2630*/  IMAD.HI.U32 R4, R11, R4, RZ ;  /* 0x000000040b047227 */ /* 0x002fca00078e00ff */
[----:B------:R-:W-:Y:S01]  /*2640*/  SHF.R.U32.HI R4, RZ, R5, R4 ;  /* 0x00000005ff047219 */ /* 0x000fe20000011604 */
[----:B--2---:R-:W-:Y:S01]  /*2650*/  IMAD.HI.U32 R3, R8, R3, RZ ;  /* 0x0000000308037227 */ /* 0x004fe200078e00ff */
[----:B------:R-:W-:-:S04]  /*2660*/  ISETP.NE.AND P0, PT, R2, 0x1, PT ;  /* 0x000000010200780c */ /* 0x000fc80003f05270 */
[----:B----4-:R-:W-:-:S04]  /*2670*/  SHF.R.U32.HI R3, RZ, R6, R3 ;  /* 0x00000006ff037219 */ /* 0x010fc80000011603 */
[----:B------:R-:W-:Y:S02]  /*2680*/  SEL R3, R8, R3, !P0 ;  /* 0x0000000308037207 */ /* 0x000fe40004000000 */
[----:B---3--:R-:W-:-:S04]  /*2690*/  ISETP.NE.AND P1, PT, R18, 0x1, PT ;  /* 0x000000011200780c */ /* 0x008fc80003f25270 */
[----:B------:R-:W-:-:S05]  /*26a0*/  SEL R4, R11, R4, !P1 ;  /* 0x000000040b047207 */ /* 0x000fca0004800000 */
[----:B------:R-:W-:Y:S02]  /*26b0*/  IMAD.IADD R5, R3, 0x1, -R4 ;  /* 0x0000000103057824 */ /* 0x000fe400078e0a04 */
[----:B------:R-:W-:Y:S02]  /*26c0*/  IMAD.IADD R3, R4, 0x1, -R3 ;  /* 0x0000000104037824 */ /* 0x000fe400078e0a03 */
[----:B------:R-:W-:Y:S02]  /*26d0*/  IMAD R11, R5, R18, R11 ;  /* 0x00000012050b7224 */ /* 0x000fe400078e020b */
[----:B------:R-:W-:-:S07]  /*26e0*/  IMAD R8, R3, R2, R8 ;  /* 0x0000000203087224 */ /* 0x000fce00078e0208 */
.L_x_42:
[----:B------:R-:W-:Y:S01]  /*26f0*/  VIADD R14, R14, 0x1 ;  /* 0x000000010e0e7836 */ /* 0x000fe20000000000 */
[----:B------:R-:W-:Y:S01]  /*2700*/  UPLOP3.LUT UP5, UPT, UPT, UPT, UPT, 0x80, 0x8 ;  /* 0x000000000008789c */ /* 0x000fe20003faf070 */
[----:B------:R-:W-:Y:S02]  /*2710*/  IMAD.IADD R19, R11, 0x1, R78 ;  /* 0x000000010b137824 */ /* 0x000fe400078e024e */
[----:B------:R-:W-:Y:S01]  /*2720*/  IMAD.IADD R18, R8, 0x1, R77 ;  /* 0x0000000108127824 */ /* 0x000fe200078e024d */
[----:B------:R-:W-:-:S04]  /*2730*/  ISETP.NE.AND P0, PT, R14, 0x2, PT ;  /* 0x000000020e00780c */ /* 0x000fc80003f05270 */
[----:B------:R-:W-:Y:S02]  /*2740*/  SEL R2, RZ, 0x1, P0 ;  /* 0x00000001ff027807 */ /* 0x000fe40000000000 */
[----:B------:R-:W-:Y:S02]  /*2750*/  SEL R14, R14, RZ, P0 ;  /* 0x000000ff0e0e7207 */ /* 0x000fe40000000000 */
[----:B------:R-:W-:Y:S01]  /*2760*/  LOP3.LUT R13, R13, R2, RZ, 0x3c, !PT ;  /* 0x000000020d0d7212 */ /* 0x000fe200078e3cff */
[----:B------:R-:W-:Y:S06]  /*2770*/  @P2 BRA `(.L_x_43) ;  /* 0xfffffff000542947 */ /* 0x000fec000383ffff */
[----:B------:R-:W-:Y:S01]  /*2780*/  UIADD3 UR7, UPT, UPT, UR7, 0x88, URZ ;  /* 0x0000008807077890 */ /* 0x000fe2000fffe0ff */
[----:B------:R-:W-:-:S03]  /*2790*/  SHF.L.U32 R3, R15, 0x1f, RZ ;  /* 0x0000001f0f037819 */ /* 0x000fc600000006ff */
[----:B------:R-:W-:-:S09]  /*27a0*/  ULEA UR4, UR24, UR7, 0x3 ;  /* 0x0000000718047291 */ /* 0x000fd2000f8e18ff */
[----:B------:R-:W1:Y:S02]  /*27b0*/  SYNCS.PHASECHK.TRANS64.TRYWAIT P0, [UR4], R3 ;  /* 0x00000003ff0075a7 */ /* 0x000e640008001104 */
[----:B-1----:R-:W-:Y:S05]  /*27c0*/  @!P0 BRA `(.L_x_44) ;  /* 0x0000006c00048947 */ /* 0x002fea0003800000 */
.L_x_198:
[----:B------:R-:W-:-:S04]  /*27d0*/  UIADD3 UR5, UPT, UPT, UR24, 0x1, URZ ;  /* 0x0000000118057890 */ /* 0x000fc8000fffe0ff */
[----:B------:R-:W-:-:S04]  /*27e0*/  UISETP.NE.AND UP0, UPT, UR5, 0x11, UPT ;  /* 0x000000110500788c */ /* 0x000fc8000bf05270 */
[----:B------:R-:W-:Y:S02]  /*27f0*/  USEL UR6, URZ, 0x1, UP0 ;  /* 0x00000001ff067887 */ /* 0x000fe40008000000 */
[----:B------:R-:W-:-:S04]  /*2800*/  USEL UR5, UR5, URZ, UP0 ;  /* 0x000000ff05057287 */ /* 0x000fc80008000000 */
[----:B------:R-:W-:Y:S01]  /*2810*/  ULEA UR4, UR5, UR7, 0x3 ;  /* 0x0000000705047291 */ /* 0x000fe2000f8e18ff */
[----:B------:R-:W-:-:S04]  /*2820*/  LOP3.LUT R2, R15, UR6, RZ, 0x3c, !PT ;  /* 0x000000060f027c12 */ /* 0x000fc8000f8e3cff */
[----:B-1----:R-:W-:-:S04]  /*2830*/  SHF.L.U32 R3, R2, 0x1f, RZ ;  /* 0x0000001f02037819 */ /* 0x002fc800000006ff */
[----:B------:R-:W1:Y:S02]  /*2840*/  SYNCS.PHASECHK.TRANS64.TRYWAIT P0, [UR4], R3 ;  /* 0x00000003ff0075a7 */ /* 0x000e640008001104 */
[----:B-1----:R-:W-:Y:S05]  /*2850*/  @!P0 BRA `(.L_x_45) ;  /* 0x0000006800f88947 */ /* 0x002fea0003800000 */
.L_x_200:
        /* <DEDUP_REMOVED lines=9> */
.L_x_202:
        /* <DEDUP_REMOVED lines=9> */
.L_x_204:
        /* <DEDUP_REMOVED lines=9> */
.L_x_206:
        /* <DEDUP_REMOVED lines=9> */
.L_x_208:
        /* <DEDUP_REMOVED lines=9> */
.L_x_210:
        /* <DEDUP_REMOVED lines=9> */
.L_x_212:
        /* <DEDUP_REMOVED lines=9> */
.L_x_214:
        /* <DEDUP_REMOVED lines=9> */
.L_x_216:
        /* <DEDUP_REMOVED lines=9> */
.L_x_218:
        /* <DEDUP_REMOVED lines=9> */
.L_x_220:
        /* <DEDUP_REMOVED lines=9> */
.L_x_222:
        /* <DEDUP_REMOVED lines=9> */
.L_x_224:
        /* <DEDUP_REMOVED lines=9> */
.L_x_226:
        /* <DEDUP_REMOVED lines=9> */
.L_x_228:
[----:B------:R-:W-:-:S04]  /*3040*/  UIADD3 UR5, UPT, UPT, UR5, 0x1, URZ ;  /* 0x0000000105057890 */ /* 0x000fc8000fffe0ff */
[----:B------:R-:W-:-:S04]  /*3050*/  UISETP.NE.AND UP0, UPT, UR5, 0x11, UPT ;  /* 0x000000110500788c */ /* 0x000fc8000bf05270 */
[----:B------:R-:W-:Y:S02]  /*3060*/  USEL UR4, URZ, 0x1, UP0 ;  /* 0x00000001ff047887 */ /* 0x000fe40008000000 */
[----:B------:R-:W-:-:S04]  /*3070*/  USEL UR5, UR5, URZ, UP0 ;  /* 0x000000ff05057287 */ /* 0x000fc80008000000 */
[----:B------:R-:W-:Y:S01]  /*3080*/  ULEA UR5, UR5, UR7, 0x3 ;  /* 0x0000000705057291 */ /* 0x000fe2000f8e18ff */
[----:B-1----:R-:W-:-:S04]  /*3090*/  LOP3.LUT R3, R2, UR4, RZ, 0x3c, !PT ;  /* 0x0000000402037c12 */ /* 0x002fc8000f8e3cff */
[----:B------:R-:W-:Y:S01]  /*30a0*/  SHF.L.U32 R3, R3, 0x1f, RZ ;  /* 0x0000001f03037819 */ /* 0x000fe200000006ff */
[----:B---3--:R-:W-:-:S07]  /*30b0*/  IMAD.U32 R0, RZ, RZ, UR5 ;  /* 0x00000005ff007e24 */ /* 0x008fce000f8e00ff */
.L_x_60:
[----:B-1----:R1:W2:Y:S02]  /*30c0*/  SYNCS.PHASECHK.TRANS64.TRYWAIT P0, [R0+URZ], R3 ;  /* 0x00000003000075a7 */ /* 0x0022a400080011ff */
[----:B--2---:R-:W-:Y:S05]  /*30d0*/  @!P0 NANOSLEEP.SYNCS 0x989680 ;  /* 0x009896800000895d */ /* 0x004fea0003900000 */
[----:B------:R-:W2:Y:S02]  /*30e0*/  @!P0 SYNCS.PHASECHK.TRANS64 P0, [R0+URZ], R3 ;  /* 0x00000003000085a7 */ /* 0x000ea400080010ff */
[----:B--2---:R-:W-:Y:S05]  /*30f0*/  @P0 EXIT ;  /* 0x000000000000094d */ /* 0x004fea0003800000 */
[----:B------:R-:W-:Y:S05]  /*3100*/  BRA `(.L_x_60) ;  /* 0xfffffffc00ec7947 */ /* 0x000fea000383ffff */
.L_x_23:
[----:B------:R-:W-:-:S04]  /*3110*/  UISETP.NE.AND UP1, UPT, UR6, URZ, UPT ;  /* 0x000000ff0600728c */ /* 0x000fc8000bf25270 */
[----:B------:R-:W-:-:S09]  /*3120*/  UISETP.NE.OR UP1, UPT, UR12, 0x1, UP1 ;  /* 0x000000010c00788c */ /* 0x000fd20008f25670 */
[----:B------:R-:W-:Y:S05]  /*3130*/  BRA.U UP1, `(.L_x_61) ;  /* 0x00000005014c7547 */ /* 0x000fea000b800000 */
[----:B------:R-:W-:Y:S01]  /*3140*/  HFMA2 R11, -RZ, RZ, 0, 0 ;  /* 0x00000000ff0b7431 */ /* 0x000fe200000001ff */
[----:B------:R-:W-:Y:S01]  /*3150*/  ISETP.GE.U32.AND P2, PT, R10, 0x2, PT ;  /* 0x000000020a00780c */ /* 0x000fe20003f46070 */
[----:B------:R-:W-:Y:S01]  /*3160*/  IMAD.MOV.U32 R12, RZ, RZ, 0x1 ;  /* 0x00000001ff0c7424 */ /* 0x000fe200078e00ff */
[----:B------:R-:W-:Y:S01]  /*3170*/  CS2R R8, SRZ ;  /* 0x0000000000087805 */ /* 0x000fe2000001ff00 */
[----:B------:R-:W-:Y:S01]  /*3180*/  IMAD.MOV.U32 R3, RZ, RZ, RZ ;  /* 0x000000ffff037224 */ /* 0x000fe200078e00ff */
[----:B------:R-:W-:Y:S01]  /*3190*/  UMOV UR4, 0x400 ;  /* 0x0000040000047882 */ /* 0x000fe20000000000 */
[----:B------:R-:W-:Y:S01]  /*31a0*/  UMOV UR7, URZ ;  /* 0x000000ff00077c82 */ /* 0x000fe20008000000 */
[----:B------:R-:W-:-:S12]  /*31b0*/  ULEA UR6, UR6, UR4, 0x18 ;  /* 0x0000000406067291 */ /* 0x000fd8000f8ec0ff */
.L_x_65:
[----:B------:R-:W-:Y:S02]  /*31c0*/  LEA R0, R3, UR6, 0x3 ;  /* 0x0000000603007c11 */ /* 0x000fe4000f8e18ff */
[----:B------:R-:W-:-:S03]  /*31d0*/  SHF.L.U32 R5, R8, 0x1f, RZ ;  /* 0x0000001f08057819 */ /* 0x000fc600000006ff */
[----:B------:R-:W-:Y:S01]  /*31e0*/  VIADD R4, R0, 0x1c0 ;  /* 0x000001c000047836 */ /* 0x000fe20000000000 */
[----:B------:R-:W1:Y:S02]  /*31f0*/  SYNCS.PHASECHK.TRANS64.TRYWAIT P0, [R0+URZ+0x1b0], R5 ;  /* 0x0001b005000075a7 */ /* 0x000e6400080011ff */
[----:B-1----:R-:W-:Y:S05]  /*3200*/  @!P0 BRA `(.L_x_62) ;  /* 0x0000006400f48947 */ /* 0x002fea0003800000 */
.L_x_229:
[----:B------:R-:W-:Y:S01]  /*3210*/  ULEA UR5, UR7, UR6, 0x3 ;  /* 0x0000000607057291 */ /* 0x000fe2000f8e18ff */
[----:B------:R-:W-:Y:S01]  /*3220*/  PRMT R4, RZ, 0x654, R4 ;  /* 0x00000654ff047816 */ /* 0x000fe20000000004 */
[----:B-1----:R-:W-:Y:S01]  /*3230*/  @!P2 IMAD.MOV.U32 R5, RZ, RZ, 0x10 ;  /* 0x00000010ff05a424 */ /* 0x002fe200078e00ff */
[----:B------:R-:W-:Y:S01]  /*3240*/  SHF.L.U32 R7, R12, 0x1f, RZ ;  /* 0x0000001f0c077819 */ /* 0x000fe200000006ff */
[----:B------:R-:W-:Y:S01]  /*3250*/  UIADD3 UR4, UPT, UPT, UR5, 0x150, URZ ;  /* 0x0000015005047890 */ /* 0x000fe2000fffe0ff */
[----:B------:R1:W-:Y:S05]  /*3260*/  SYNCS.ARRIVE.TRANS64.RED.A1T0 RZ, [R4+URZ], RZ ;  /* 0x000000ff04ff79a7 */ /* 0x0003ea00081004ff */
[----:B------:R-:W-:Y:S01]  /*3270*/  IMAD.U32 R13, RZ, RZ, UR4 ;  /* 0x00000004ff0d7e24 */ /* 0x000fe2000f8e00ff */
[----:B------:R-:W2:Y:S04]  /*3280*/  SYNCS.PHASECHK.TRANS64.TRYWAIT P0, [UR5+0x160], R7 ;  /* 0x00016007ff0075a7 */ /* 0x000ea80008001105 */
[----:B------:R-:W-:Y:S01]  /*3290*/  PRMT R13, R10, 0x654, R13 ;  /* 0x000006540a0d7816 */ /* 0x000fe2000000000d */
[----:B-12---:R-:W-:Y:S06]  /*32a0*/  @!P0 BRA `(.L_x_63) ;  /* 0x0000006400e08947 */ /* 0x006fec0003800000 */
.L_x_231:
[----:B------:R-:W-:Y:S01]  /*32b0*/  ULEA UR4, UR7, UR6, 0x4 ;  /* 0x0000000607047291 */ /* 0x000fe2000f8e20ff */
[----:B------:R-:W-:Y:S01]  /*32c0*/  SEL R2, R13, R2, !P2 ;  /* 0x000000020d027207 */ /* 0x000fe20005000000 */
[----:B------:R-:W-:Y:S01]  /*32d0*/  UIADD3 UR5, UPT, UPT, UR5, 0x150, URZ ;  /* 0x0000015005057890 */ /* 0x000fe2000fffe0ff */
[----:B-1----:R-:W-:Y:S01]  /*32e0*/  LEA R0, R11, UR6, 0x3 ;  /* 0x000000060b007c11 */ /* 0x002fe2000f8e18ff */
[----:B------:R-:W-:Y:S01]  /*32f0*/  UIADD3 UR4, UPT, UPT, UR4, 0x1e0, URZ ;  /* 0x000001e004047890 */ /* 0x000fe2000fffe0ff */
[----:B------:R1:W-:Y:S01]  /*3300*/  @!P2 SYNCS.ARRIVE.TRANS64.RED RZ, [R2+URZ], R5 ;  /* 0x0000000502ffa9a7 */ /* 0x0003e200080004ff */
[----:B------:R-:W-:Y:S01]  /*3310*/  UIADD3 UR7, UPT, UPT, UR7, 0x1, URZ ;  /* 0x0000000107077890 */ /* 0x000fe2000fffe0ff */
[----:B------:R-:W-:-:S03]  /*3320*/  VIADD R3, R3, 0x1 ;  /* 0x0000000103037836 */ /* 0x000fc60000000000 */
[----:B------:R-:W-:Y:S02]  /*3330*/  UISETP.NE.AND UP0, UPT, UR7, 0x2, UPT ;  /* 0x000000020700788c */ /* 0x000fe4000bf05270 */
[----:B------:R-:W-:Y:S01]  /*3340*/  ISETP.NE.AND P0, PT, R3, 0x2, PT ;  /* 0x000000020300780c */ /* 0x000fe20003f05270 */
[----:B------:R-:W-:Y:S06]  /*3350*/  UGETNEXTWORKID.BROADCAST [UR4], [UR5] ;  /* 0x00000000040073ca */ /* 0x000fec0008000100 */
[----:B------:R-:W-:Y:S02]  /*3360*/  USEL UR4, URZ, 0x1, UP0 ;  /* 0x00000001ff047887 */ /* 0x000fe40008000000 */
[----:B------:R-:W-:-:S04]  /*3370*/  USEL UR7, UR7, URZ, UP0 ;  /* 0x000000ff07077287 */ /* 0x000fc80008000000 */
[----:B------:R-:W-:Y:S02]  /*3380*/  LOP3.LUT R12, R12, UR4, RZ, 0x3c, !PT ;  /* 0x000000040c0c7c12 */ /* 0x000fe4000f8e3cff */
[----:B-1----:R-:W-:-:S04]  /*3390*/  SHF.L.U32 R5, R9, 0x1f, RZ ;  /* 0x0000001f09057819 */ /* 0x002fc800000006ff */
[----:B------:R-:W1:Y:S02]  /*33a0*/  SYNCS.PHASECHK.TRANS64.TRYWAIT P1, [R0+URZ+0x150], R5 ;  /* 0x00015005000075a7 */ /* 0x000e6400080211ff */
[----:B-1----:R-:W-:Y:S05]  /*33b0*/  @!P1 BRA `(.L_x_64) ;  /* 0x0000006400b49947 */ /* 0x002fea0003800000 */
.L_x_232:
[----:B------:R-:W-:Y:S01]  /*33c0*/  LEA R4, R11, UR6, 0x4 ;  /* 0x000000060b047c11 */ /* 0x000fe2000f8e20ff */
[----:B-1----:R-:W-:Y:S01]  /*33d0*/  VIADD R0, R0, 0x160 ;  /* 0x0000016000007836 */ /* 0x002fe20000000000 */
[----:B------:R-:W-:Y:S01]  /*33e0*/  SEL R3, R3, RZ, P0 ;  /* 0x000000ff03037207 */ /* 0x000fe20000000000 */
[----:B------:R-:W-:-:S03]  /*33f0*/  VIADD R11, R11, 0x1 ;  /* 0x000000010b0b7836 */ /* 0x000fc60000000000 */
[----:B------:R-:W1:Y:S01]  /*3400*/  LDS.128 R4, [R4+0x1e0] ;  /* 0x0001e00004047984 */ /* 0x000e620000000c00 */
[----:B------:R-:W-:Y:S02]  /*3410*/  PRMT R0, RZ, 0x654, R0 ;  /* 0x00000654ff007816 */ /* 0x000fe40000000000 */
[C---:B------:R-:W-:Y:S01]  /*3420*/  ISETP.NE.AND P1, PT, R11.reuse, 0x2, PT ;  /* 0x000000020b00780c */ /* 0x040fe20003f25270 */
[----:B------:R-:W-:Y:S01]  /*3430*/  @!PT LDS RZ, [RZ] ;  /* 0x00000000fffff984 */ /* 0x000fe20000000800 */
[----:B------:R-:W-:Y:S01]  /*3440*/  @!PT LDS RZ, [RZ] ;  /* 0x00000000fffff984 */ /* 0x000fe20000000800 */
[----:B------:R-:W-:Y:S01]  /*3450*/  @!PT LDS RZ, [RZ] ;  /* 0x00000000fffff984 */ /* 0x000fe20000000800 */
[----:B------:R-:W-:Y:S01]  /*3460*/  @!PT LDS RZ, [RZ] ;  /* 0x00000000fffff984 */ /* 0x000fe20000000800 */
[----:B------:R2:W-:Y:S06]  /*3470*/  MEMBAR.ALL.CTA ;  /* 0x0000000000007992 */ /* 0x0005ec0000008000 */
[----:B--2---:R-:W2:Y:S01]  /*3480*/  FENCE.VIEW.ASYNC.S ;  /* 0x00000000000073c6 */ /* 0x004ea20000000000 */
[----:B------:R-:W-:Y:S01]  /*3490*/  SEL R11, R11, RZ, P1 ;  /* 0x000000ff0b0b7207 */ /* 0x000fe20000800000 */
[----:B--2---:R2:W-:Y:S01]  /*34a0*/  SYNCS.ARRIVE.TRANS64.RED.A1T0 RZ, [R0+URZ], RZ ;  /* 0x000000ff00ff79a7 */ /* 0x0045e200081004ff */
[----:B-1----:R-:W-:-:S02]  /*34b0*/  LOP3.LUT P3, RZ, R6, 0x1, RZ, 0xc0, !PT ;  /* 0x0000000106ff7812 */ /* 0x002fc4000786c0ff */
[----:B------:R-:W-:-:S04]  /*34c0*/  SEL R5, RZ, 0x1, P0 ;  /* 0x00000001ff057807 */ /* 0x000fc80000000000 */
[----:B------:R-:W-:Y:S02]  /*34d0*/  LOP3.LUT R8, R8, R5, RZ, 0x3c, !PT ;  /* 0x0000000508087212 */ /* 0x000fe400078e3cff */
[----:B--2---:R-:W-:-:S04]  /*34e0*/  SEL R0, RZ, 0x1, P1 ;  /* 0x00000001ff007807 */ /* 0x004fc80000800000 */
[----:B------:R-:W-:Y:S01]  /*34f0*/  LOP3.LUT R9, R9, R0, RZ, 0x3c, !PT ;  /* 0x0000000009097212 */ /* 0x000fe200078e3cff */
[----:B------:R-:W-:Y:S06]  /*3500*/  @P3 BRA `(.L_x_65) ;  /* 0xfffffffc002c3947 */ /* 0x000fec000383ffff */
[----:B------:R-:W-:Y:S01]  /*3510*/  ULEA UR5, UR7, UR6, 0x3 ;  /* 0x0000000607057291 */ /* 0x000fe2000f8e18ff */
[----:B------:R-:W-:-:S08]  /*3520*/  SHF.L.U32 R3, R12, 0x1f, RZ ;  /* 0x0000001f0c037819 */ /* 0x000fd000000006ff */
[----:B------:R-:W1:Y:S02]  /*3530*/  SYNCS.PHASECHK.TRANS64 P0, [UR5+0x160], R3 ;  /* 0x00016003ff0075a7 */ /* 0x000e640008001005 */
[----:B-1----:R-:W-:Y:S05]  /*3540*/  @P0 BRA `(.L_x_66) ;  /* 0x0000000000080947 */ /* 0x002fea0003800000 */
[----:B------:R-:W1:Y:S02]  /*3550*/  SYNCS.PHASECHK.TRANS64.TRYWAIT P0, [UR5+0x160], R3 ;  /* 0x00016003ff0075a7 */ /* 0x000e640008001105 */
[----:B-1----:R-:W-:Y:S05]  /*3560*/  @!P0 BRA `(.L_x_67) ;  /* 0x00000064005c8947 */ /* 0x002fea0003800000 */
.L_x_66:
[----:B------:R-:W-:-:S04]  /*3570*/  UIADD3 UR4, UPT, UPT, UR7, 0x1, URZ ;  /* 0x0000000107047890 */ /* 0x000fc8000fffe0ff */
[----:B------:R-:W-:-:S04]  /*3580*/  UISETP.NE.AND UP0, UPT, UR4, 0x2, UPT ;  /* 0x000000020400788c */ /* 0x000fc8000bf05270 */
[----:B------:R-:W-:Y:S02]  /*3590*/  USEL UR8, URZ, 0x1, UP0 ;  /* 0x00000001ff087887 */ /* 0x000fe40008000000 */
[----:B------:R-:W-:-:S04]  /*35a0*/  USEL UR4, UR4, URZ, UP0 ;  /* 0x000000ff04047287 */ /* 0x000fc80008000000 */
[----:B------:R-:W-:Y:S01]  /*35b0*/  ULEA UR4, UR4, UR6, 0x3 ;  /* 0x0000000604047291 */ /* 0x000fe2000f8e18ff */
[----:B-1----:R-:W-:-:S04]  /*35c0*/  LOP3.LUT R3, R12, UR8, RZ, 0x3c, !PT ;  /* 0x000000080c037c12 */ /* 0x002fc8000f8e3cff */
[----:B------:R-:W-:-:S04]  /*35d0*/  SHF.L.U32 R0, R3, 0x1f, RZ ;  /* 0x0000001f03007819 */ /* 0x000fc800000006ff */
[----:B------:R-:W1:Y:S02]  /*35e0*/  SYNCS.PHASECHK.TRANS64 P0, [UR4+0x160], R0 ;  /* 0x00016000ff0075a7 */ /* 0x000e640008001004 */
[----:B-1----:R-:W-:Y:S05]  /*35f0*/  @P0 EXIT ;  /* 0x000000000000094d */ /* 0x002fea0003800000 */
[----:B------:R-:W-:Y:S02]  /*3600*/  SHF.L.U32 R3, R3, 0x1f, RZ ;  /* 0x0000001f03037819 */ /* 0x000fe400000006ff */
[----:B------:R-:W-:-:S07]  /*3610*/  MOV R0, UR4 ;  /* 0x0000000400007c02 */ /* 0x000fce0008000f00 */
.L_x_68:
[----:B-1----:R1:W2:Y:S02]  /*3620*/  SYNCS.PHASECHK.TRANS64.TRYWAIT P0, [R0+URZ+0x160], R3 ;  /* 0x00016003000075a7 */ /* 0x0022a400080011ff */
[----:B--2---:R-:W-:Y:S05]  /*3630*/  @!P0 NANOSLEEP.SYNCS 0x989680 ;  /* 0x009896800000895d */ /* 0x004fea0003900000 */
[----:B------:R-:W2:Y:S02]  /*3640*/  @!P0 SYNCS.PHASECHK.TRANS64 P0, [R0+URZ+0x160], R3 ;  /* 0x00016003000085a7 */ /* 0x000ea400080010ff */
[----:B--2---:R-:W-:Y:S05]  /*3650*/  @P0 EXIT ;  /* 0x000000000000094d */ /* 0x004fea0003800000 */
[----:B------:R-:W-:Y:S05]  /*3660*/  BRA `(.L_x_68) ;  /* 0xfffffffc00ec7947 */ /* 0x000fea000383ffff */
.L_x_61:
[----:B------:R-:W-:Y:S05]  /*3670*/  BRA.U UP4, `(.L_x_69) ;  /* 0x0000001104d87547 */ /* 0x000fea000b800000 */
[----:B------:R-:W-:Y:S01]  /*3680*/  UMOV UR7, 0x40 ;  /* 0x0000004000077882 */ /* 0x000fe20000000000 */
[----:B------:R-:W-:Y:S01]  /*3690*/  NOP ;  /* 0x0000000000007918 */ /* 0x000fe20000000000 */
[----:B------:R-:W-:Y:S01]  /*36a0*/  ULEA UR7, UR6, UR7, 0x18 ;  /* 0x0000000706077291 */ /* 0x000fe2000f8ec0ff */
[----:B------:R-:W-:Y:S02]  /*36b0*/  UMOV UR8, 0x400 ;  /* 0x0000040000087882 */ /* 0x000fe40000000000 */
[----:B------:R-:W-:-:S06]  /*36c0*/  ULEA UR8, UR6, UR8, 0x18 ;  /* 0x0000000806087291 */ /* 0x000fcc000f8ec0ff */
[----:B------:R-:W1:Y:S02]  /*36d0*/  LDS.U8 R2, [UR7+0x1c] ;  /* 0x00001c07ff027984 */ /* 0x000e640008000000 */
[----:B-1----:R-:W-:-:S13]  /*36e0*/  ISETP.NE.AND P0, PT, R2, RZ, PT ;  /* 0x000000ff0200720c */ /* 0x002fda0003f05270 */
[----:B------:R-:W-:Y:S05]  /*36f0*/  @P0 BRA `(.L_x_70) ;  /* 0x0000000400080947 */ /* 0x000fea0003800000 */
[----:B------:R-:W-:Y:S02]  /*3700*/  UISETP.NE.U32.AND UP0, UPT, UR5, 0x1, UPT ;  /* 0x000000010500788c */ /* 0x000fe4000bf05070 */
[----:B------:R-:W-:-:S07]  /*3710*/  UIADD3 UR9, UPT, UPT, UR7, 0x8, URZ ;  /* 0x0000000807097890 */ /* 0x000fce000fffe0ff */
[----:B------:R-:W-:Y:S05]  /*3720*/  BRA.U !UP0, `(.L_x_71) ;  /* 0x00000001089c7547 */ /* 0x000fea000b800000 */
[----:B------:R-:W-:Y:S01]  /*3730*/  ELECT P0, URZ, PT ;  /* 0x0000000000ff782f */ /* 0x000fe20003800000 */
[----:B------:R-:W-:-:S12]  /*3740*/  BSSY B0, `(.L_x_71) ;  /* 0x0000025000007945 */ /* 0x000fd80003800000 */
[----:B------:R-:W-:Y:S05]  /*3750*/  @!P0 BRA `(.L_x_72) ;  /* 0x00000000008c8947 */ /* 0x000fea0003800000 */
[----:B------:R-:W-:-:S05]  /*3760*/  UMOV UR6, 0x10 ;  /* 0x0000001000067882 */ /* 0x000fca0000000000 */
[----:B------:R-:W-:Y:S04]  /*3770*/  DEPBAR.LE SB1, 0x36 ;  /* 0x00009d800000791a */ /* 0x000fe80000000000 */
[----:B------:R-:W1:Y:S02]  /*3780*/  UTCATOMSWS.2CTA.FIND_AND_SET.ALIGN UP1, UR6, UR6 ;  /* 0x00000006000675e3 */ /* 0x000e640008220800 */
[----:B-1----:R-:W-:Y:S01]  /*3790*/  MOV R11, UR6 ;  /* 0x00000006000b7c02 */ /* 0x002fe20008000f00 */
[----:B------:R-:W-:Y:S06]  /*37a0*/  BRA.U UP1, `(.L_x_73) ;  /* 0x0000000101187547 */ /* 0x000fec000b800000 */
.L_x_74:
[----:B------:R-:W-:Y:S05]  /*37b0*/  NANOSLEEP 0x64 ;  /* 0x000000640000795d */ /* 0x000fea0003800000 */
[----:B------:R-:W-:-:S05]  /*37c0*/  UMOV UR6, 0x10 ;  /* 0x0000001000067882 */ /* 0x000fca0000000000 */
[----:B------:R-:W-:Y:S04]  /*37d0*/  DEPBAR.LE SB1, 0x36 ;  /* 0x00009d800000791a */ /* 0x000fe80000000000 */
[----:B------:R-:W1:Y:S02]  /*37e0*/  UTCATOMSWS.2CTA.FIND_AND_SET.ALIGN UP1, UR6, UR6 ;  /* 0x00000006000675e3 */ /* 0x000e640008220800 */
[----:B-1----:R-:W-:Y:S01]  /*37f0*/  MOV R11, UR6 ;  /* 0x00000006000b7c02 */ /* 0x002fe20008000f00 */
[----:B------:R-:W-:Y:S05]  /*3800*/  BRA.U !UP1, `(.L_x_74) ;  /* 0xfffffffd09e87547 */ /* 0x000fea000b83ffff */
.L_x_73:
[----:B------:R-:W1:Y:S01]  /*3810*/  LDS R5, [UR7+0x10] ;  /* 0x00001007ff057984 */ /* 0x000e620008000800 */
[----:B------:R-:W-:Y:S01]  /*3820*/  IMAD.U32 R3, RZ, RZ, UR8 ;  /* 0x00000008ff037e24 */ /* 0x000fe2000f8e00ff */
[----:B------:R-:W-:-:S03]  /*3830*/  MOV R2, UR4 ;  /* 0x0000000400027c02 */ /* 0x000fc60008000f00 */
[----:B------:R-:W-:Y:S01]  /*3840*/  VIADD R3, R3, 0x200 ;  /* 0x0000020003037836 */ /* 0x000fe20000000000 */
[----:B-1----:R-:W-:-:S04]  /*3850*/  SHF.L.U32 R5, R5, 0x1f, RZ ;  /* 0x0000001f05057819 */ /* 0x002fc800000006ff */
[----:B------:R-:W1:Y:S02]  /*3860*/  SYNCS.PHASECHK.TRANS64.TRYWAIT P0, [UR7+0x8], R5 ;  /* 0x00000805ff0075a7 */ /* 0x000e640008001107 */
[----:B-1----:R-:W-:Y:S05]  /*3870*/  @P0 BRA `(.L_x_75) ;  /* 0x0000000000080947 */ /* 0x002fea0003800000 */
[----:B------:R-:W1:Y:S02]  /*3880*/  SYNCS.PHASECHK.TRANS64.TRYWAIT P0, [UR7+0x8], R5 ;  /* 0x00000805ff0075a7 */ /* 0x000e640008001107 */
[----:B-1----:R-:W-:Y:S05]  /*3890*/  @!P0 BRA `(.L_x_76) ;  /* 0x0000006000a88947 */ /* 0x002fea0003800000 */
.L_x_75:
[----:B-1----:R-:W-:Y:S01]  /*38a0*/  HFMA2 R4, -RZ, RZ, 0, 5.9604644775390625e-08 ;  /* 0x00000001ff047431 */ /* 0x002fe200000001ff */
[----:B------:R-:W-:Y:S01]  /*38b0*/  UPRMT UR6, UR4, 0x654, UR9 ;  /* 0x0000065404067896 */ /* 0x000fe20008000009 */
[----:B------:R-:W-:Y:S01]  /*38c0*/  IMAD.MOV.U32 R6, RZ, RZ, 0xffff ;  /* 0x0000ffffff067424 */ /* 0x000fe200078e00ff */
[----:B------:R-:W-:Y:S01]  /*38d0*/  PRMT R2, R2, 0x654, R3 ;  /* 0x0000065402027816 */ /* 0x000fe20000000003 */
[----:B------:R-:W-:Y:S02]  /*38e0*/  IMAD.MOV.U32 R5, RZ, RZ, 0x4 ;  /* 0x00000004ff057424 */ /* 0x000fe400078e00ff */
[----:B------:R-:W-:Y:S01]  /*38f0*/  IMAD.SHL.U32 R9, R11, 0x20, RZ ;  /* 0x000000200b097824 */ /* 0x000fe200078e00ff */
[----:B------:R-:W-:Y:S02]  /*3900*/  MOV R3, UR6 ;  /* 0x0000000600037c02 */ /* 0x000fe40008000f00 */
[-C--:B------:R-:W-:Y:S01]  /*3910*/  SHF.L.U32 R7, R6, R11.reuse, RZ ;  /* 0x0000000b06077219 */ /* 0x080fe200000006ff */
[----:B------:R1:W-:Y:S01]  /*3920*/  SYNCS.ARRIVE.TRANS64.RED RZ, [UR6], R5 ;  /* 0x00000005ffff79a7 */ /* 0x0003e20008000406 */
[----:B------:R-:W-:Y:S01]  /*3930*/  SHF.L.U32 R6, R4, R11, RZ ;  /* 0x0000000b04067219 */ /* 0x000fe200000006ff */
[----:B------:R1:W-:Y:S04]  /*3940*/  STS [UR8+0x200], R9 ;  /* 0x00020009ff007988 */ /* 0x0003e80008000808 */
[----:B------:R1:W-:Y:S04]  /*3950*/  STAS [R2.64], R11 ;  /* 0x0000000b02007dbd */ /* 0x0003e8000c0008ff */
[----:B------:R1:W-:Y:S04]  /*3960*/  ATOMS.OR RZ, [UR7+0x14], R7 ;  /* 0x00001407ffff798c */ /* 0x0003e8000b000007 */
[----:B------:R1:W-:Y:S04]  /*3970*/  ATOMS.OR RZ, [UR7+0x18], R6 ;  /* 0x00001806ffff798c */ /* 0x0003e8000b000007 */
[----:B------:R1:W-:Y:S02]  /*3980*/  ATOMS.XOR RZ, [UR7+0x10], R4 ;  /* 0x00001004ffff798c */ /* 0x0003e4000b800007 */
.L_x_72:
[----:B------:R-:W-:Y:S05]  /*3990*/  BSYNC B0 ;  /* 0x0000000000007941 */ /* 0x000fea0003800000 */
.L_x_71:
[----:B------:R-:W-:Y:S05]  /*39a0*/  BRA.U UP0, `(.L_x_77) ;  /* 0x00000001006c7547 */ /* 0x000fea000b800000 */
[----:B------:R-:W-:-:S03]  /*39b0*/  UMOV UR6, 0xffffffff ;  /* 0xffffffff00067882 */ /* 0x000fc60000000000 */
[----:B------:R-:W-:Y:S05]  /*39c0*/  BRA.DIV UR6, `(.L_x_78) ;  /* 0x0000006206747947 */ /* 0x000fea000b800000 */
[----:B------:R-:W-:-:S13]  /*39d0*/  ELECT P6, URZ, PT ;  /* 0x0000000000ff782f */ /* 0x000fda00038c0000 */
.L_x_236:
[----:B------:R-:W-:Y:S05]  /*39e0*/  @!P6 BRA `(.L_x_77) ;  /* 0x00000000005ce947 */ /* 0x000fea0003800000 */
[----:B-1----:R-:W1:Y:S02]  /*39f0*/  LDS R3, [UR7+0x10] ;  /* 0x00001007ff037984 */ /* 0x002e640008000800 */
[----:B-1----:R-:W-:-:S04]  /*3a00*/  SHF.L.U32 R3, R3, 0x1f, RZ ;  /* 0x0000001f03037819 */ /* 0x002fc800000006ff */
[----:B------:R-:W1:Y:S02]  /*3a10*/  SYNCS.PHASECHK.TRANS64.TRYWAIT P0, [UR7+0x8], R3 ;  /* 0x00000803ff0075a7 */ /* 0x000e640008001107 */
[----:B-1----:R-:W-:Y:S05]  /*3a20*/  @P0 BRA `(.L_x_79) ;  /* 0x0000000000080947 */ /* 0x002fea0003800000 */
[----:B------:R-:W1:Y:S02]  /*3a30*/  SYNCS.PHASECHK.TRANS64.TRYWAIT P0, [UR7+0x8], R3 ;  /* 0x00000803ff0075a7 */ /* 0x000e640008001107 */
[----:B-1----:R-:W-:Y:S05]  /*3a40*/  @!P0 BRA `(.L_x_80) ;  /* 0x0000006000748947 */ /* 0x002fea0003800000 */
.L_x_79:
[----:B------:R-:W2:Y:S01]  /*3a50*/  LDS R5, [UR8+0x200] ;  /* 0x00020008ff057984 */ /* 0x000ea20008000800 */
[----:B-1----:R-:W-:Y:S02]  /*3a60*/  HFMA2 R2, -RZ, RZ, 0, 5.9604644775390625e-08 ;  /* 0x00000001ff027431 */ /* 0x002fe400000001ff */
[----:B------:R-:W-:Y:S01]  /*3a70*/  IMAD.MOV.U32 R3, RZ, RZ, 0xffff ;  /* 0x0000ffffff037424 */ /* 0x000fe200078e00ff */
[----:B------:R-:W-:Y:S01]  /*3a80*/  UPRMT UR6, UR4, 0x654, UR9 ;  /* 0x0000065404067896 */ /* 0x000fe20008000009 */
[----:B--2---:R-:W-:-:S03]  /*3a90*/  IMAD.SHL.U32 R4, R5, 0x20, RZ ;  /* 0x0000002005047824 */ /* 0x004fc600078e00ff */
[-C--:B------:R-:W-:Y:S02]  /*3aa0*/  SHF.L.U32 R3, R3, R5.reuse, RZ ;  /* 0x0000000503037219 */ /* 0x080fe400000006ff */
[----:B------:R-:W-:Y:S01]  /*3ab0*/  SHF.L.U32 R5, R2, R5, RZ ;  /* 0x0000000502057219 */ /* 0x000fe200000006ff */
[----:B------:R2:W-:Y:S04]  /*3ac0*/  STS [UR8+0x200], R4 ;  /* 0x00020004ff007988 */ /* 0x0005e80008000808 */
[----:B------:R2:W-:Y:S04]  /*3ad0*/  ATOMS.OR RZ, [UR7+0x14], R3 ;  /* 0x00001403ffff798c */ /* 0x0005e8000b000007 */
[----:B------:R2:W-:Y:S01]  /*3ae0*/  ATOMS.OR RZ, [UR7+0x18], R5 ;  /* 0x00001805ffff798c */ /* 0x0005e2000b000007 */
[----:B------:R-:W-:Y:S03]  /*3af0*/  SYNCS.ARRIVE.TRANS64.RED.A1T0 RZ, [UR6], RZ ;  /* 0x000000ffffff79a7 */ /* 0x000fe60008100406 */
[----:B------:R2:W-:Y:S01]  /*3b00*/  ATOMS.XOR RZ, [UR7+0x10], R2 ;  /* 0x00001002ffff798c */ /* 0x0005e2000b800007 */
[----:B------:R-:W-:Y:S05]  /*3b10*/  BRA `(.L_x_77) ;  /* 0x0000000000107947 */ /* 0x000fea0003800000 */
.L_x_70:
[----:B------:R-:W-:-:S05]  /*3b20*/  MOV R2, 0xffffffff ;  /* 0xffffffff00027802 */ /* 0x000fca0000000f00 */
[----:B------:R1:W-:Y:S02]  /*3b30*/  STS [UR8+0x200], R2 ;  /* 0x00020002ff007988 */ /* 0x0003e40008000808 */
[----:B-1----:R-:W-:Y:S02]  /*3b40*/  MOV R2, 0x3b60 ;  /* 0x00003b6000027802 */ /* 0x002fe40000000f00 */
[----:B-----5:R-:W-:Y:S05]  /*3b50*/  CALL.REL.NOINC `($__internal_1_$__cuda_sm10x_tcgen05_guardrail_trap_phase_invalid_during_alloc) ;  /* 0x0000006400c07944 */ /* 0x020fea0003c00000 */
.L_x_77:
[----:B------:R-:W-:Y:S05]  /*3b60*/  WARPSYNC.ALL ;  /* 0x0000000000007948 */ /* 0x000fea0003800000 */
[----:B------:R-:W3:Y:S01]  /*3b70*/  S2UR UR7, SR_CgaCtaId ;  /* 0x00000000000779c3 */ /* 0x000ee20000008800 */
[----:B------:R-:W-:Y:S01]  /*3b80*/  UMOV UR6, 0x400 ;  /* 0x0000040000067882 */ /* 0x000fe20000000000 */
[----:B------:R-:W-:-:S06]  /*3b90*/  NOP ;  /* 0x0000000000007918 */ /* 0x000fcc0000000000 */
[----:B------:R-:W-:Y:S06]  /*3ba0*/  BAR.ARV 0x6, 0xa0 ;  /* 0x0182800000007b1d */ /* 0x000fec0000002000 */
[----:B------:R-:W4:Y:S01]  /*3bb0*/  LDCU UR8, c[0x0][0x38c] ;  /* 0x00007180ff0877ac */ /* 0x000f220008000800 */
[----:B------:R-:W-:Y:S01]  /*3bc0*/  LOP3.LUT R0, R0, 0xffff, RZ, 0xc0, !PT ;  /* 0x0000ffff00007812 */ /* 0x000fe200078ec0ff */
[----:B-1----:R-:W-:Y:S01]  /*3bd0*/  IMAD.MOV.U32 R9, RZ, RZ, 0x1 ;  /* 0x00000001ff097424 */ /* 0x002fe200078e00ff */
[----:B------:R-:W-:Y:S01]  /*3be0*/  LOP3.LUT R8, R8, 0xffff, RZ, 0xc0, !PT ;  /* 0x0000ffff08087812 */ /* 0x000fe200078ec0ff */
[----:B------:R-:W-:Y:S01]  /*3bf0*/  UMOV UR19, URZ ;  /* 0x000000ff00137c82 */ /* 0x000fe20008000000 */
[----:B------:R-:W-:Y:S01]  /*3c00*/  R2UR UR11, R0 ;  /* 0x00000000000b72ca */ /* 0x000fe200000e0000 */
[----:B------:R-:W-:Y:S01]  /*3c10*/  UMOV UR18, URZ ;  /* 0x000000ff00127c82 */ /* 0x000fe20008000000 */
[----:B------:R-:W-:Y:S01]  /*3c20*/  R2UR UR12, R8 ;  /* 0x00000000080c72ca */ /* 0x000fe200000e0000 */
[----:B------:R-:W-:Y:S01]  /*3c30*/  IMAD.MOV.U32 R8, RZ, RZ, RZ ;  /* 0x000000ffff087224 */ /* 0x000fe200078e00ff */
[----:B------:R-:W-:Y:S01]  /*3c40*/  UMOV UR17, URZ ;  /* 0x000000ff00117c82 */ /* 0x000fe20008000000 */
[----:B---3--:R-:W-:-:S02]  /*3c50*/  ULEA UR7, UR7, UR6, 0x18 ;  /* 0x0000000607077291 */ /* 0x008fc4000f8ec0ff */
[----:B------:R-:W-:Y:S02]  /*3c60*/  UISETP.NE.AND UP2, UPT, UR5, URZ, UPT ;  /* 0x000000ff0500728c */ /* 0x000fe4000bf45270 */
[----:B------:R-:W-:Y:S02]  /*3c70*/  UIADD3 UR13, UPT, UPT, UR7, 0x3400, URZ ;  /* 0x00003400070d7890 */ /* 0x000fe4000fffe0ff */
[----:B------:R-:W-:Y:S02]  /*3c80*/  UIADD3 UR14, UPT, UPT, UR7, 0x25400, URZ ;  /* 0x00025400070e7890 */ /* 0x000fe4000fffe0ff */
[----:B----4-:R-:W-:Y:S01]  /*3c90*/  UIADD3 UR8, UPT, UPT, UR8, 0x3f, URZ ;  /* 0x0000003f08087890 */ /* 0x010fe2000fffe0ff */
[----:B--2---:R-:W1:Y:S01]  /*3ca0*/  LDS R2, [UR7+0x200] ;  /* 0x00020007ff027984 */ /* 0x004e620008000800 */
[----:B------:R-:W-:Y:S02]  /*3cb0*/  USHF.R.U32.HI UR13, URZ, 0x4, UR13 ;  /* 0x00000004ff0d7899 */ /* 0x000fe4000801160d */
[----:B------:R-:W-:-:S02]  /*3cc0*/  USHF.R.S32.HI UR6, URZ, 0x1f, UR8 ;  /* 0x0000001fff067899 */ /* 0x000fc40008011408 */
[----:B------:R-:W-:Y:S02]  /*3cd0*/  USHF.R.U32.HI UR14, URZ, 0x4, UR14 ;  /* 0x00000004ff0e7899 */ /* 0x000fe4000801160e */
[----:B------:R-:W-:Y:S02]  /*3ce0*/  ULEA.HI UR6, UR6, UR8, URZ, 0x6 ;  /* 0x0000000806067291 */ /* 0x000fe4000f8f30ff */
[----:B------:R-:W-:Y:S02]  /*3cf0*/  ULOP3.LUT UR13, UR13, 0x3fff, URZ, 0xc0, !UPT ;  /* 0x00003fff0d0d7892 */ /* 0x000fe4000f8ec0ff */
[----:B------:R-:W-:Y:S02]  /*3d00*/  USHF.R.S32.HI UR6, URZ, 0x6, UR6 ;  /* 0x00000006ff067899 */ /* 0x000fe40008011406 */
[----:B------:R-:W-:Y:S02]  /*3d10*/  ULOP3.LUT UR14, UR14, 0x3fff, URZ, 0xc0, !UPT ;  /* 0x00003fff0e0e7892 */ /* 0x000fe4000f8ec0ff */
[----:B------:R-:W-:Y:S01]  /*3d20*/  UISETP.LT.AND UP0, UPT, UR6, 0x1, UPT ;  /* 0x000000010600788c */ /* 0x000fe2000bf01270 */
[----:B------:R-:W-:Y:S01]  /*3d30*/  UMOV UR28, 0x0 ;  /* 0x00000000001c7882 */ /* 0x000fe20000000000 */
[----:B------:R-:W-:Y:S01]  /*3d40*/  UMOV UR29, 0x8100010 ;  /* 0x08100010001d7882 */ /* 0x000fe20000000000 */
[----:B------:R-:W-:-:S02]  /*3d50*/  ULOP3.LUT UR13, UR13, 0x10000, URZ, 0xfc, !UPT ;  /* 0x000100000d0d7892 */ /* 0x000fc4000f8efcff */
[----:B------:R-:W-:Y:S02]  /*3d60*/  ULOP3.LUT UR14, UR14, 0x10000, URZ, 0xfc, !UPT ;  /* 0x000100000e0e7892 */ /* 0x000fe4000f8efcff */
[----:B------:R-:W-:Y:S01]  /*3d70*/  USEL UR20, UR6, 0x1, !UP0 ;  /* 0x0000000106147887 */ /* 0x000fe2000c000000 */
[----:B------:R-:W-:Y:S01]  /*3d80*/  UMOV UR26, 0x0 ;  /* 0x00000000001a7882 */ /* 0x000fe20000000000 */
[----:B------:R-:W-:Y:S01]  /*3d90*/  UMOV UR27, 0x8100010 ;  /* 0x08100010001b7882 */ /* 0x000fe20000000000 */
[----:B------:R-:W-:Y:S01]  /*3da0*/  UMOV UR24, 0x0 ;  /* 0x0000000000187882 */ /* 0x000fe20000000000 */
[----:B------:R-:W-:Y:S01]  /*3db0*/  UMOV UR25, 0x8100010 ;  /* 0x0810001000197882 */ /* 0x000fe20000000000 */
[----:B------:R-:W-:Y:S01]  /*3dc0*/  UMOV UR22, 0x0 ;  /* 0x0000000000167882 */ /* 0x000fe20000000000 */
[----:B------:R-:W-:Y:S01]  /*3dd0*/  UMOV UR23, 0x8100010 ;  /* 0x0810001000177882 */ /* 0x000fe20000000000 */
[----:B-1----:R-:W-:Y:S02]  /*3de0*/  R2UR UR21, R2 ;  /* 0x00000000021572ca */ /* 0x002fe400000e0000 */
[----:B------:R-:W-:-:S13]  /*3df0*/  CS2R R2, SRZ ;  /* 0x0000000000027805 */ /* 0x000fda000001ff00 */
.L_x_88:
[C---:B------:R-:W-:Y:S02]  /*3e00*/  LEA R0, R8.reuse, UR7, 0x3 ;  /* 0x0000000708007c11 */ /* 0x040fe4000f8e18ff */
[----:B------:R-:W-:Y:S02]  /*3e10*/  SHF.L.U32 R5, R3, 0x1f, RZ ;  /* 0x0000001f03057819 */ /* 0x000fe400000006ff */
[----:B------:R-:W-:Y:S02]  /*3e20*/  LEA R4, R8, UR7, 0x4 ;  /* 0x0000000708047c11 */ /* 0x000fe4000f8e20ff */
[----:B------:R-:W1:Y:S02]  /*3e30*/  SYNCS.PHASECHK.TRANS64.TRYWAIT P0, [R0+URZ+0x150], R5 ;  /* 0x00015005000075a7 */ /* 0x000e6400080011ff */
[----:B-1-34-:R-:W-:Y:S05]  /*3e40*/  @!P0 BRA `(.L_x_81) ;  /* 0x0000005c008c8947 */ /* 0x01afea0003800000 */
.L_x_237:
[----:B-1----:R-:W1:Y:S01]  /*3e50*/  LDS.128 R4, [R4+0x1e0] ;  /* 0x0001e00004047984 */ /* 0x002e620000000c00 */
[----:B------:R-:W-:Y:S02]  /*3e60*/  VIADD R0, R0, 0x160 ;  /* 0x0000016000007836 */ /* 0x000fe40000000000 */
[----:B------:R-:W-:Y:S01]  /*3e70*/  VIADD R8, R8, 0x1 ;  /* 0x0000000108087836 */ /* 0x000fe20000000000 */
[----:B------:R-:W-:Y:S01]  /*3e80*/  @!PT LDS RZ, [RZ] ;  /* 0x00000000fffff984 */ /* 0x000fe20000000800 */
[----:B------:R-:W-:Y:S01]  /*3e90*/  @!PT LDS RZ, [RZ] ;  /* 0x00000000fffff984 */ /* 0x000fe20000000800 */
[----:B------:R-:W-:Y:S01]  /*3ea0*/  @!PT LDS RZ, [RZ] ;  /* 0x00000000fffff984 */ /* 0x000fe20000000800 */
[----:B------:R-:W-:Y:S01]  /*3eb0*/  @!PT LDS RZ, [RZ] ;  /* 0x00000000fffff984 */ /* 0x000fe20000000800 */
[----:B------:R2:W-:Y:S06]  /*3ec0*/  MEMBAR.ALL.CTA ;  /* 0x0000000000007992 */ /* 0x0005ec0000008000 */
[----:B--2---:R-:W2:Y:S01]  /*3ed0*/  FENCE.VIEW.ASYNC.S ;  /* 0x00000000000073c6 */ /* 0x004ea20000000000 */
[----:B------:R-:W-:-:S04]  /*3ee0*/  PRMT R0, RZ, 0x654, R0 ;  /* 0x00000654ff007816 */ /* 0x000fc80000000000 */
[----:B--2---:R2:W-:Y:S01]  /*3ef0*/  SYNCS.ARRIVE.TRANS64.RED.A1T0 RZ, [R0+URZ], RZ ;  /* 0x000000ff00ff79a7 */ /* 0x0045e200081004ff */
[----:B-1----:R-:W-:Y:S01]  /*3f00*/  LOP3.LUT P1, RZ, R6, 0x1, RZ, 0xc0, !PT ;  /* 0x0000000106ff7812 */ /* 0x002fe2000782c0ff */
[----:B--2---:R-:W-:-:S12]  /*3f10*/  BRA.U UP2, `(.L_x_82) ;  /* 0x0000000502087547 */ /* 0x004fd8000b800000 */
[----:B------:R-:W1:Y:S01]  /*3f20*/  LDCU UR8, c[0x0][0x38c] ;  /* 0x00007180ff0877ac */ /* 0x000e620008000800 */
[----:B------:R-:W-:Y:S02]  /*3f30*/  PLOP3.LUT P2, PT, PT, PT, PT, 0x80, 0x8 ;  /* 0x000000000008781c */ /* 0x000fe40003f4f070 */
[----:B------:R-:W-:Y:S01]  /*3f40*/  SHF.L.U32 R5, R9, 0x1f, RZ ;  /* 0x0000001f09057819 */ /* 0x000fe200000006ff */
[----:B------:R-:W-:Y:S02]  /*3f50*/  ULEA UR9, UR19, UR7, 0x3 ;  /* 0x0000000713097291 */ /* 0x000fe4000f8e18ff */
[----:B------:R-:W-:Y:S02]  /*3f60*/  ULEA UR10, UR19, UR21, 0x5 ;  /* 0x00000015130a7291 */ /* 0x000fe4000f8e28ff */
[----:B-1----:R-:W-:-:S06]  /*3f70*/  UISETP.GE.AND UP0, UPT, UR8, 0x1, UPT ;  /* 0x000000010800788c */ /* 0x002fcc000bf06270 */
[----:B------:R-:W-:-:S05]  /*3f80*/  PLOP3.LUT P0, PT, PT, PT, UP0, 0x80, 0x8 ;  /* 0x000000000008781c */ /* 0x000fca0003f0f008 */
[----:B------:R-:W-:-:S08]  /*3f90*/  @UP0 ULEA UR8, UR18, UR7, 0x3 ;  /* 0x0000000712080291 */ /* 0x000fd0000f8e18ff */
[----:B------:R-:W-:-:S04]  /*3fa0*/  @P0 SHF.L.U32 R0, R2, 0x1f, RZ ;  /* 0x0000001f02000819 */ /* 0x000fc800000006ff */
[----:B------:R1:W2:Y:S01]  /*3fb0*/  @P0 SYNCS.PHASECHK.TRANS64.TRYWAIT P2, [UR8], R0 ;  /* 0x00000000ff0005a7 */ /* 0x0002a20008041108 */
[----:B------:R-:W3:Y:S02]  /*3fc0*/  SYNCS.PHASECHK.TRANS64.TRYWAIT P0, [UR9+0x190], R5 ;  /* 0x00019005ff0075a7 */ /* 0x000ee40008001109 */
[----:B-123--:R-:W-:Y:S05]  /*3fd0*/  @!P0 BRA `(.L_x_83) ;  /* 0x0000005c003c8947 */ /* 0x00efea0003800000 */
.L_x_239:
[----:B------:R-:W-:Y:S01]  /*3fe0*/  UMOV UR16, UR17 ;  /* 0x0000001100107c82 */ /* 0x000fe20008000000 */
[----:B------:R-:W-:Y:S05]  /*3ff0*/  BRA.U !UP0, `(.L_x_84) ;  /* 0x0000000108c07547 */ /* 0x000fea000b800000 */
[----:B------:R-:W-:Y:S02]  /*4000*/  UIADD3 UR16, UPT, UPT, UR20, UR17, URZ ;  /* 0x0000001114107290 */ /* 0x000fe4000fffe0ff */
[----:B------:R-:W-:Y:S01]  /*4010*/  UPLOP3.LUT UP3, UPT, UPT, UPT, UPT, 0x40, 0x4 ;  /* 0x000000000004789c */ /* 0x000fe20003f6e870 */
[----:B------:R-:W-:Y:S01]  /*4020*/  UMOV UR15, UR6 ;  /* 0x00000006000f7c82 */ /* 0x000fe20008000000 */
[----:B------:R-:W-:-:S09]  /*4030*/  UMOV UR46, UR18 ;  /* 0x00000012002e7c82 */ /* 0x000fd20008000000 */
.L_x_87:
[----:B--2---:R-:W-:Y:S01]  /*4040*/  ULEA UR8, UR46, UR7, 0x3 ;  /* 0x000000072e087291 */ /* 0x004fe2000f8e18ff */
[----:B---3--:R-:W-:Y:S11]  /*4050*/  @P2 BRA `(.L_x_85) ;  /* 0x00000000000c2947 */ /* 0x008ff60003800000 */
[----:B-1----:R-:W-:Y:S04]  /*4060*/  SHF.L.U32 R5, R2, 0x1f, RZ ;  /* 0x0000001f02057819 */ /* 0x002fe800000006ff */
[----:B------:R-:W1:Y:S02]  /*4070*/  SYNCS.PHASECHK.TRANS64.TRYWAIT P0, [UR8], R5 ;  /* 0x00000005ff0075a7 */ /* 0x000e640008001108 */
[----:B-1----:R-:W-:Y:S05]  /*4080*/  @!P0 BRA `(.L_x_86) ;  /* 0x0000005c00288947 */ /* 0x002fea0003800000 */
.L_x_85:
[----:B------:R-:W-:Y:S01]  /*4090*/  UISETP.NE.AND UP0, UPT, UR15, 0x1, UPT ;  /* 0x000000010f00788c */ /* 0x000fe2000bf05270 */
[----:B------:R-:W-:Y:S01]  /*40a0*/  PLOP3.LUT P2, PT, PT, PT, PT, 0x80, 0x8 ;  /* 0x000000000008781c */ /* 0x000fe20003f4f070 */
[----:B------:R-:W-:Y:S02]  /*40b0*/  UIADD3 UR18, UPT, UPT, UR46, 0x1, URZ ;  /* 0x000000012e127890 */ /* 0x000fe4000fffe0ff */
[----:B------:R-:W-:Y:S02]  /*40c0*/  ULEA UR32, UR46, UR14, 0x8 ;  /* 0x0000000e2e207291 */ /* 0x000fe4000f8e40ff */
[----:B------:R-:W-:Y:S01]  /*40d0*/  UISETP.NE.AND UP1, UPT, UR18, 0x11, UPT ;  /* 0x000000111200788c */ /* 0x000fe2000bf25270 */
[----:B------:R-:W-:Y:S01]  /*40e0*/  PLOP3.LUT P0, PT, PT, PT, UP0, 0x80, 0x8 ;  /* 0x000000000008781c */ /* 0x000fe20003f0f008 */
[----:B------:R-:W-:Y:S02]  /*40f0*/  UIADD3 UR44, UPT, UPT, UR32, 0x2, URZ ;  /* 0x00000002202c7890 */ /* 0x000fe4000fffe0ff */
[----:B------:R-:W-:Y:S02]  /*4100*/  USEL UR31, URZ, 0x1, UP1 ;  /* 0x00000001ff1f7887 */ /* 0x000fe40008800000 */
[----:B------:R-:W-:Y:S02]  /*4110*/  USEL UR18, UR18, URZ, UP1 ;  /* 0x000000ff12127287 */ /* 0x000fe40008800000 */
[----:B------:R-:W-:Y:S02]  /*4120*/  UIADD3 UR40, UPT, UPT, UR32, 0x4, URZ ;  /* 0x0000000420287890 */ /* 0x000fe4000fffe0ff */
[----:B------:R-:W-:Y:S01]  /*4130*/  @UP0 ULEA UR30, UR18, UR7, 0x3 ;  /* 0x00000007121e0291 */ /* 0x000fe2000f8e18ff */
[----:B------:R-:W-:Y:S01]  /*4140*/  LOP3.LUT R2, R2, UR31, RZ, 0x3c, !PT ;  /* 0x0000001f02027c12 */ /* 0x000fe2000f8e3cff */
[----:B------:R-:W-:Y:S02]  /*4150*/  UIADD3 UR36, UPT, UPT, UR32, 0x6, URZ ;  /* 0x0000000620247890 */ /* 0x000fe4000fffe0ff */
[----:B------:R-:W-:Y:S01]  /*4160*/  UIADD3 UR8, UPT, UPT, UR8, 0x88, URZ ;  /* 0x0000008808087890 */ /* 0x000fe2000fffe0ff */
[----:B-1----:R-:W-:Y:S01]  /*4170*/  @P0 SHF.L.U32 R0, R2, 0x1f, RZ ;  /* 0x0000001f02000819 */ /* 0x002fe200000006ff */
[----:B------:R-:W-:Y:S02]  /*4180*/  UIADD3 UR17, UPT, UPT, UR17, 0x1, URZ ;  /* 0x0000000111117890 */ /* 0x000fe4000fffe0ff */
[----:B------:R-:W-:Y:S01]  /*4190*/  UIADD3 UR15, UPT, UPT, UR15, -0x1, URZ ;  /* 0xffffffff0f0f7890 */ /* 0x000fe2000fffe0ff */
[----:B------:R2:W3:Y:S01]  /*41a0*/  @P0 SYNCS.PHASECHK.TRANS64.TRYWAIT P2, [UR30], R0 ;  /* 0x00000000ff0005a7 */ /* 0x0004e2000804111e */
[----:B------:R-:W-:Y:S02]  /*41b0*/  ULEA UR30, UR46, UR13, 0x9 ;  /* 0x0000000d2e1e7291 */ /* 0x000fe4000f8e48ff */
[----:B------:R-:W-:Y:S02]  /*41c0*/  UISETP.NE.AND UP0, UPT, UR17, UR16, UPT ;  /* 0x000000101100728c */ /* 0x000fe4000bf05270 */
[----:B------:R-:W-:Y:S02]  /*41d0*/  UIADD3 UR42, UPT, UPT, UR30, 0x2, URZ ;  /* 0x000000021e2a7890 */ /* 0x000fe4000fffe0ff */
[----:B------:R-:W-:Y:S02]  /*41e0*/  UIADD3 UR38, UPT, UPT, UR30, 0x4, URZ ;  /* 0x000000041e267890 */ /* 0x000fe4000fffe0ff */
[----:B------:R-:W-:Y:S01]  /*41f0*/  UIADD3 UR34, UPT, UPT, UR30, 0x6, URZ ;  /* 0x000000061e227890 */ /* 0x000fe2000fffe0ff */
[----:B------:R-:W-:Y:S01]  /*4200*/  UMOV UR33, 0x40004040 ;  /* 0x4000404000217882 */ /* 0x000fe20000000000 */
[----:B------:R-:W-:Y:S01]  /*4210*/  UMOV UR31, 0x40004040 ;  /* 0x40004040001f7882 */ /* 0x000fe20000000000 */
[----:B------:R-:W-:Y:S01]  /*4220*/  UMOV UR45, 0x40004040 ;  /* 0x40004040002d7882 */ /* 0x000fe20000000000 */
[----:B------:R2:W-:Y:S01]  /*4230*/  UTCHMMA.2CTA gdesc[UR30], gdesc[UR32], tmem[UR10], tmem[UR28], idesc[UR29], UP3 ;  /* 0x00ff1c201e0075ea */ /* 0x0005e20009a0000a */
[----:B------:R-:W-:Y:S01]  /*4240*/  UPLOP3.LUT UP3, UPT, UPT, UPT, UPT, 0x80, 0x8 ;  /* 0x000000000008789c */ /* 0x000fe20003f6f070 */
[----:B------:R-:W-:Y:S01]  /*4250*/  UMOV UR43, 0x40004040 ;  /* 0x40004040002b7882 */ /* 0x000fe20000000000 */
[----:B------:R-:W-:Y:S01]  /*4260*/  UMOV UR41, 0x40004040 ;  /* 0x4000404000297882 */ /* 0x000fe20000000000 */
[----:B------:R2:W-:Y:S01]  /*4270*/  UTCHMMA.2CTA gdesc[UR42], gdesc[UR44], tmem[UR10], tmem[UR26], idesc[UR27], UPT ;  /* 0x00ff1a2c2a0075ea */ /* 0x0005e2000ba0000a */
[----:B------:R-:W-:Y:S01]  /*4280*/  UMOV UR39, 0x40004040 ;  /* 0x4000404000277882 */ /* 0x000fe20000000000 */
[----:B------:R-:W-:Y:S01]  /*4290*/  UMOV UR37, 0x40004040 ;  /* 0x4000404000257882 */ /* 0x000fe20000000000 */
[----:B------:R-:W-:Y:S01]  /*42a0*/  UMOV UR35, 0x40004040 ;  /* 0x4000404000237882 */ /* 0x000fe20000000000 */
[----:B------:R2:W-:Y:S01]  /*42b0*/  UTCHMMA.2CTA gdesc[UR38], gdesc[UR40], tmem[UR10], tmem[UR24], idesc[UR25], UPT ;  /* 0x00ff1828260075ea */ /* 0x0005e2000ba0000a */
[----:B------:R2:W-:Y:S01]  /*42c0*/  UTCHMMA.2CTA gdesc[UR34], gdesc[UR36], tmem[UR10], tmem[UR22], idesc[UR23], UPT ;  /* 0x00ff1624220075ea */ /* 0x0005e2000ba0000a */
[----:B------:R2:W-:Y:S01]  /*42d0*/  UTCBAR.2CTA.MULTICAST [UR8], URZ, UR12 ;  /* 0x000000ff080073e9 */ /* 0x0005e2000820080c */
[----:B------:R-:W-:Y:S01]  /*42e0*/  UMOV UR46, UR18 ;  /* 0x00000012002e7c82 */ /* 0x000fe20008000000 */
[----:B------:R-:W-:Y:S05]  /*42f0*/  BRA.U UP0, `(.L_x_87) ;  /* 0xfffffffd00507547 */ /* 0x000fea000b83ffff */
.L_x_84:
[----:B------:R-:W-:Y:S01]  /*4300*/  UIADD3 UR9, UPT, UPT, UR9, 0x170, URZ ;  /* 0x0000017009097890 */ /* 0x000fe2000fffe0ff */
[----:B------:R-:W-:-:S08]  /*4310*/  UMOV UR17, UR16 ;  /* 0x0000001000117c82 */ /* 0x000fd00008000000 */
[----:B------:R4:W-:Y:S01]  /*4320*/  UTCBAR.2CTA.MULTICAST [UR9], URZ, UR11 ;  /* 0x000000ff090073e9 */ /* 0x0009e2000820080b */
[----:B------:R-:W-:Y:S02]  /*4330*/  NOP ;  /* 0x0000000000007918 */ /* 0x000fe40000000000 */
.L_x_82:
[----:B------:R-:W-:Y:S01]  /*4340*/  UIADD3 UR19, UPT, UPT, UR19, 0x1, URZ ;  /* 0x0000000113137890 */ /* 0x000fe2000fffe0ff */
[----:B------:R-:W-:-:S03]  /*4350*/  ISETP.NE.AND P0, PT, R8, 0x2, PT ;  /* 0x000000020800780c */ /* 0x000fc60003f05270 */
[----:B------:R-:W-:Y:S01]  /*4360*/  UISETP.NE.AND UP0, UPT, UR19, 0x4, UPT ;  /* 0x000000041300788c */ /* 0x000fe2000bf05270 */
[----:B-12---:R-:W-:Y:S02]  /*4370*/  SEL R0, RZ, 0x1, P0 ;  /* 0x00000001ff007807 */ /* 0x006fe40000000000 */
[----:B------:R-:W-:Y:S01]  /*4380*/  SEL R8, R8, RZ, P0 ;  /* 0x000000ff08087207 */ /* 0x000fe20000000000 */
[----:B------:R-:W-:Y:S01]  /*4390*/  USEL UR8, URZ, 0x1, UP0 ;  /* 0x00000001ff087887 */ /* 0x000fe20008000000 */
[----:B------:R-:W-:Y:S01]  /*43a0*/  LOP3.LUT R3, R3, R0, RZ, 0x3c, !PT ;  /* 0x0000000003037212 */ /* 0x000fe200078e3cff */
[----:B------:R-:W-:-:S04]  /*43b0*/  USEL UR19, UR19, URZ, UP0 ;  /* 0x000000ff13137287 */ /* 0x000fc80008000000 */
[----:B------:R-:W-:Y:S01]  /*43c0*/  LOP3.LUT R9, R9, UR8, RZ, 0x3c, !PT ;  /* 0x0000000809097c12 */ /* 0x000fe2000f8e3cff */
[----:B------:R-:W-:Y:S07]  /*43d0*/  @P1 BRA `(.L_x_88) ;  /* 0xfffffff800881947 */ /* 0x000fee000383ffff */
[----:B------:R-:W1:Y:S01]  /*43e0*/  S2UR UR6, SR_CgaCtaId ;  /* 0x00000000000679c3 */ /* 0x000e620000008800 */
[----:B------:R-:W-:Y:S01]  /*43f0*/  ELECT P0, URZ, PT ;  /* 0x0000000000ff782f */ /* 0x000fe20003800000 */
[----:B------:R-:W-:Y:S01]  /*4400*/  HFMA2 R0, -RZ, RZ, 0, 5.9604644775390625e-08 ;  /* 0x00000001ff007431 */ /* 0x000fe200000001ff */
[----:B------:R-:W-:-:S05]  /*4410*/  UMOV UR8, 0x40 ;  /* 0x0000004000087882 */ /* 0x000fca0000000000 */
[----:B------:R-:W-:Y:S01]  /*4420*/  UVIRTCOUNT.DEALLOC.SMPOOL 0x80 ;  /* 0x000000800000784c */ /* 0x000fe20000000000 */
[----:B------:R-:W-:Y:S02]  /*4430*/  UISETP.NE.AND UP0, UPT, UR5, URZ, UPT ;  /* 0x000000ff0500728c */ /* 0x000fe4000bf05270 */
[----:B-1----:R-:W-:-:S09]  /*4440*/  ULEA UR6, UR6, UR8, 0x18 ;  /* 0x0000000806067291 */ /* 0x002fd2000f8ec0ff */
[----:B------:R1:W-:Y:S01]  /*4450*/  @P0 STS.U8 [UR6+0x1c], R0 ;  /* 0x00001c00ff000988 */ /* 0x0003e20008000006 */
[----:B------:R-:W-:Y:S05]  /*4460*/  BRA.U UP0, `(.L_x_89) ;  /* 0x0000000100a07547 */ /* 0x000fea000b800000 */
[----:B------:R-:W-:Y:S01]  /*4470*/  UIADD3 UR5, UPT, UPT, UR7, 0x190, URZ ;  /* 0x0000019007057890 */ /* 0x000fe2000fffe0ff */
[----:B------:R-:W-:-:S03]  /*4480*/  SHF.L.U32 R3, R9, 0x1f, RZ ;  /* 0x0000001f09037819 */ /* 0x000fc600000006ff */
[----:B------:R-:W-:-:S09]  /*4490*/  ULEA UR8, UR19, UR5, 0x3 ;  /* 0x0000000513087291 */ /* 0x000fd2000f8e18ff */
[----:B------:R-:W2:Y:S02]  /*44a0*/  SYNCS.PHASECHK.TRANS64.TRYWAIT P0, [UR8], R3 ;  /* 0x00000003ff0075a7 */ /* 0x000ea40008001108 */
[----:B--2---:R-:W-:Y:S05]  /*44b0*/  @!P0 BRA `(.L_x_90) ;  /* 0x0000005800348947 */ /* 0x004fea0003800000 */
.L_x_242:
[----:B----4-:R-:W-:-:S04]  /*44c0*/  UIADD3 UR9, UPT, UPT, UR19, 0x1, URZ ;  /* 0x0000000113097890 */ /* 0x010fc8000fffe0ff */
        /* <DEDUP_REMOVED lines=8> */
.L_x_244:
        /* <DEDUP_REMOVED lines=9> */
.L_x_246:
[----:B------:R-:W-:-:S04]  /*45e0*/  UIADD3 UR9, UPT, UPT, UR9, 0x1, URZ ;  /* 0x0000000109097890 */ /* 0x000fc8000fffe0ff */
[----:B------:R-:W-:-:S04]  /*45f0*/  UISETP.NE.AND UP1, UPT, UR9, 0x4, UPT ;  /* 0x000000040900788c */ /* 0x000fc8000bf25270 */
[----:B------:R-:W-:Y:S02]  /*4600*/  USEL UR8, URZ, 0x1, UP1 ;  /* 0x00000001ff087887 */ /* 0x000fe40008800000 */
[----:B------:R-:W-:-:S04]  /*4610*/  USEL UR9, UR9, URZ, UP1 ;  /* 0x000000ff09097287 */ /* 0x000fc80008800000 */
[----:B------:R-:W-:Y:S01]  /*4620*/  ULEA UR9, UR9, UR5, 0x3 ;  /* 0x0000000509097291 */ /* 0x000fe2000f8e18ff */
[----:B-1----:R-:W-:-:S04]  /*4630*/  LOP3.LUT R3, R2, UR8, RZ, 0x3c, !PT ;  /* 0x0000000802037c12 */ /* 0x002fc8000f8e3cff */
[----:B------:R-:W-:Y:S01]  /*4640*/  SHF.L.U32 R3, R3, 0x1f, RZ ;  /* 0x0000001f03037819 */ /* 0x000fe200000006ff */
[----:B------:R-:W-:-:S04]  /*4650*/  IMAD.U32 R0, RZ, RZ, UR9 ;  /* 0x00000009ff007e24 */ /* 0x000fc8000f8e00ff */
[----:B------:R1:W2:Y:S03]  /*4660*/  SYNCS.PHASECHK.TRANS64.TRYWAIT P0, [R0+URZ], R3 ;  /* 0x00000003000075a7 */ /* 0x0002a600080011ff */
[----:B--2---:R-:W-:Y:S05]  /*4670*/  @!P0 NANOSLEEP.SYNCS 0x989680 ;  /* 0x009896800000895d */ /* 0x004fea0003900000 */
[----:B------:R-:W2:Y:S02]  /*4680*/  @!P0 SYNCS.PHASECHK.TRANS64 P0, [R0+URZ], R3 ;  /* 0x00000003000085a7 */ /* 0x000ea400080010ff */
[----:B--2---:R-:W-:Y:S05]  /*4690*/  @P0 BRA `(.L_x_93) ;  /* 0x0000000000200947 */ /* 0x004fea0003800000 */
.L_x_94:
[----:B--2---:R2:W4:Y:S02]  /*46a0*/  SYNCS.PHASECHK.TRANS64.TRYWAIT P0, [R0+URZ], R3 ;  /* 0x00000003000075a7 */ /* 0x00452400080011ff */
[----:B----4-:R-:W-:Y:S05]  /*46b0*/  @!P0 NANOSLEEP.SYNCS 0x989680 ;  /* 0x009896800000895d */ /* 0x010fea0003900000 */
[----:B------:R-:W4:Y:S02]  /*46c0*/  @!P0 SYNCS.PHASECHK.TRANS64 P0, [R0+URZ], R3 ;  /* 0x00000003000085a7 */ /* 0x000f2400080010ff */
[----:B----4-:R-:W-:Y:S05]  /*46d0*/  @!P0 BRA `(.L_x_94) ;  /* 0xfffffffc00f08947 */ /* 0x010fea000383ffff */
[----:B------:R-:W-:Y:S05]  /*46e0*/  BRA `(.L_x_93) ;  /* 0x00000000000c7947 */ /* 0x000fea0003800000 */
.L_x_89:
[----:B------:R-:W-:-:S04]  /*46f0*/  UIADD3 UR5, UPT, UPT, UR7, 0x1d0, URZ ;  /* 0x000001d007057890 */ /* 0x000fc8000fffe0ff */
[----:B------:R-:W-:-:S09]  /*4700*/  UPRMT UR5, UR4, 0x654, UR5 ;  /* 0x0000065404057896 */ /* 0x000fd20008000005 */
[----:B------:R-:W-:Y:S03]  /*4710*/  SYNCS.ARRIVE.TRANS64.RED.A1T0 RZ, [UR5], RZ ;  /* 0x000000ffffff79a7 */ /* 0x000fe60008100405 */
.L_x_93:
[----:B-12---:R-:W-:Y:S01]  /*4720*/  SHF.L.U32 R3, RZ, 0x1f, RZ ;  /* 0x0000001fff037819 */ /* 0x006fe200000006ff */
[----:B------:R-:W-:Y:S01]  /*4730*/  UIADD3 UR5, UPT, UPT, UR7, 0x1d0, URZ ;  /* 0x000001d007057890 */ /* 0x000fe2000fffe0ff */
[----:B------:R-:W-:Y:S02]  /*4740*/  PLOP3.LUT P0, PT, PT, PT, UP0, 0x80, 0x8 ;  /* 0x000000000008781c */ /* 0x000fe40003f0f008 */
[----:B------:R-:W1:Y:S02]  /*4750*/  SYNCS.PHASECHK.TRANS64.TRYWAIT P1, [UR7+0x1d0], R3 ;  /* 0x0001d003ff0075a7 */ /* 0x000e640008021107 */
[----:B-1----:R-:W-:Y:S09]  /*4760*/  @!P1 BRA `(.L_x_95) ;  /* 0x0000005400d09947 */ /* 0x002ff20003800000 */
.L_x_248:
[----:B------:R-:W-:Y:S01]  /*4770*/  @!UP0 UPRMT UR5, UR4, 0x654, UR5 ;  /* 0x0000065404058896 */ /* 0x000fe20008000005 */
[----:B------:R-:W-:Y:S02]  /*4780*/  UMOV UR8, 0xffff ;  /* 0x0000ffff00087882 */ /* 0x000fe40000000000 */
[----:B------:R-:W-:-:S06]  /*4790*/  UMOV UR4, 0x1 ;  /* 0x0000000100047882 */ /* 0x000fcc0000000000 */
[----:B------:R-:W-:Y:S01]  /*47a0*/  @!P0 SYNCS.ARRIVE.TRANS64.RED.A1T0 RZ, [UR5], RZ ;  /* 0x000000ffffff89a7 */ /* 0x000fe20008100405 */
[----:B------:R-:W-:Y:S01]  /*47b0*/  NOP ;  /* 0x0000000000007918 */ /* 0x000fe20000000000 */
[----:B-1----:R-:W1:Y:S01]  /*47c0*/  LDS R0, [UR6+0x14] ;  /* 0x00001406ff007984 */ /* 0x002e620008000800 */
[----:B------:R-:W-:-:S04]  /*47d0*/  ULOP3.LUT UR5, UR21, 0xffff, URZ, 0xc0, !UPT ;  /* 0x0000ffff15057892 */ /* 0x000fc8000f8ec0ff */
[----:B------:R-:W-:-:S04]  /*47e0*/  USHF.R.U32.HI UR5, URZ, 0x5, UR5 ;  /* 0x00000005ff057899 */ /* 0x000fc80008011605 */
[----:B------:R-:W-:Y:S02]  /*47f0*/  USHF.L.U32 UR8, UR8, UR5, URZ ;  /* 0x0000000508087299 */ /* 0x000fe400080006ff */
[----:B------:R-:W-:-:S04]  /*4800*/  USHF.L.U32 UR4, UR4, UR5, URZ ;  /* 0x0000000504047299 */ /* 0x000fc800080006ff */
[----:B-1----:R-:W-:-:S04]  /*4810*/  LOP3.LUT R0, R0, UR8, RZ, 0xc0, !PT ;  /* 0x0000000800007c12 */ /* 0x002fc8000f8ec0ff */
[----:B------:R-:W-:-:S13]  /*4820*/  ISETP.NE.AND P0, PT, R0, UR8, PT ;  /* 0x0000000800007c0c */ /* 0x000fda000bf05270 */
[----:B------:R-:W-:Y:S05]  /*4830*/  @P0 BRA `(.L_x_96) ;  /* 0x0000000000580947 */ /* 0x000fea0003800000 */
[----:B------:R-:W1:Y:S02]  /*4840*/  LDS R0, [UR6+0x18] ;  /* 0x00001806ff007984 */ /* 0x000e640008000800 */
[----:B-1----:R-:W-:-:S04]  /*4850*/  LOP3.LUT R0, R0, UR4, RZ, 0xc0, !PT ;  /* 0x0000000400007c12 */ /* 0x002fc8000f8ec0ff */
[----:B------:R-:W-:-:S13]  /*4860*/  ISETP.NE.AND P0, PT, R0, UR4, PT ;  /* 0x0000000400007c0c */ /* 0x000fda000bf05270 */
[----:B------:R-:W-:Y:S05]  /*4870*/  @P0 BRA `(.L_x_97) ;  /* 0x00000000003c0947 */ /* 0x000fea0003800000 */
[----:B------:R-:W1:Y:S01]  /*4880*/  S2R R2, SR_LANEID ;  /* 0x0000000000027919 */ /* 0x000e620000000000 */
[----:B------:R-:W-:Y:S01]  /*4890*/  ULOP3.LUT UR8, URZ, UR8, URZ, 0x33, !UPT ;  /* 0x00000008ff087292 */ /* 0x000fe2000f8e33ff */
[----:B------:R-:W-:Y:S01]  /*48a0*/  LOP3.LUT R4, RZ, UR4, RZ, 0x33, !PT ;  /* 0x00000004ff047c12 */ /* 0x000fe2000f8e33ff */
[----:B------:R-:W-:Y:S02]  /*48b0*/  VOTEU.ANY UR7, UPT, PT ;  /* 0x0000000000077886 */ /* 0x000fe400038e0100 */
[----:B------:R-:W-:Y:S01]  /*48c0*/  UFLO.U32 UR7, UR7 ;  /* 0x00000007000772bd */ /* 0x000fe200080e0000 */
[----:B------:R-:W2:Y:S01]  /*48d0*/  REDUX UR4, R4 ;  /* 0x00000000040473c4 */ /* 0x000ea20000000000 */
[----:B------:R-:W-:-:S06]  /*48e0*/  IMAD.U32 R0, RZ, RZ, UR8 ;  /* 0x00000008ff007e24 */ /* 0x000fcc000f8e00ff */
[----:B------:R1:W-:Y:S01]  /*48f0*/  UTCATOMSWS.AND URZ, UR8 ;  /* 0x0000000800ff79e3 */ /* 0x0003e20008000000 */
[----:B------:R-:W3:Y:S01]  /*4900*/  REDUX UR5, R0 ;  /* 0x00000000000573c4 */ /* 0x000ee20000000000 */
[----:B-1----:R-:W-:Y:S01]  /*4910*/  ISETP.EQ.U32.AND P0, PT, R2, UR7, PT ;  /* 0x0000000702007c0c */ /* 0x002fe2000bf02070 */
[----:B--2---:R-:W-:Y:S01]  /*4920*/  IMAD.U32 R2, RZ, RZ, UR4 ;  /* 0x00000004ff027e24 */ /* 0x004fe2000f8e00ff */
[----:B---3--:R-:W-:-:S11]  /*4930*/  MOV R3, UR5 ;  /* 0x0000000500037c02 */ /* 0x008fd60008000f00 */
[----:B------:R1:W-:Y:S04]  /*4940*/  @P0 ATOMS.AND RZ, [UR6+0x14], R3 ;  /* 0x00001403ffff098c */ /* 0x0003e8000a800006 */
[----:B------:R1:W-:Y:S01]  /*4950*/  @P0 ATOMS.AND RZ, [UR6+0x18], R2 ;  /* 0x00001802ffff098c */ /* 0x0003e2000a800006 */
[----:B------:R-:W-:Y:S05]  /*4960*/  BRA `(.L_x_98) ;  /* 0x0000000000147947 */ /* 0x000fea0003800000 */
.L_x_97:
[----:B------:R-:W-:Y:S02]  /*4970*/  MOV R2, 0x4990 ;  /* 0x0000499000027802 */ /* 0x000fe40000000f00 */
[----:B---345:R-:W-:Y:S05]  /*4980*/  CALL.REL.NOINC `($__internal_0_$__cuda_sm10x_tcgen05_guardrail_trap_col_being_dealloced_not_returned_by_alloc) ;  /* 0x0000005800287944 */ /* 0x038fea0003c00000 */
[----:B------:R-:W-:Y:S05]  /*4990*/  BRA `(.L_x_98) ;  /* 0x0000000000087947 */ /* 0x000fea0003800000 */
.L_x_96:
[----:B------:R-:W-:Y:S02]  /*49a0*/  MOV R2, 0x49c0 ;  /* 0x000049c000027802 */ /* 0x000fe40000000f00 */
[----:B---345:R-:W-:Y:S05]  /*49b0*/  CALL.REL.NOINC `($__internal_2_$__cuda_sm10x_tcgen05_guardrail_trap_unallocated_columns_being_dealloced) ;  /* 0x0000005800347944 */ /* 0x038fea0003c00000 */
.L_x_98:
[----:B------:R-:W-:Y:S01]  /*49c0*/  NOP ;  /* 0x0000000000007918 */ /* 0x000fe20000000000 */
[----:B----4-:R-:W-:Y:S05]  /*49d0*/  EXIT ;  /* 0x000000000000794d */ /* 0x010fea0003800000 */
.L_x_69:
[----:B------:R-:W-:-:S09]  /*49e0*/  UISETP.NE.OR UP5, UPT, UR12, 0x3, UP5 ;  /* 0x000000030c00788c */ /* 0x000fd2000afa5670 */
[----:B------:R-:W-:Y:S05]  /*49f0*/  BRA.U UP5, `(.L_x_99) ;  /* 0x0000000d05e87547 */ /* 0x000fea000b800000 */
[----:B------:R-:W1:Y:S01]  /*4a00*/  LDC R0, c[0x0][0xb30] ;  /* 0x0002cc00ff007b82 */ /* 0x000e620000000800 */
[----:B------:R-:W2:Y:S01]  /*4a10*/  LDCU.64 UR8, c[0x0][0x888] ;  /* 0x00011100ff0877ac */ /* 0x000ea20008000a00 */
[----:B------:R-:W-:Y:S02]  /*4a20*/  HFMA2 R29, -RZ, RZ, 0, 0 ;  /* 0x00000000ff1d7431 */ /* 0x000fe400000001ff */
[----:B------:R-:W-:Y:S01]  /*4a30*/  IMAD.MOV.U32 R31, RZ, RZ, 0x1 ;  /* 0x00000001ff1f7424 */ /* 0x000fe200078e00ff */
[----:B------:R-:W-:Y:S01]  /*4a40*/  MOV R27, 0x1000 ;  /* 0x00001000001b7802 */ /* 0x000fe20000000f00 */
[----:B------:R-:W3:Y:S01]  /*4a50*/  LDCU.64 UR4, c[0x0][0x890] ;  /* 0x00011200ff0477ac */ /* 0x000ee20008000a00 */
[----:B------:R-:W-:Y:S01]  /*4a60*/  IMAD.MOV.U32 R30, RZ, RZ, RZ ;  /* 0x000000ffff1e7224 */ /* 0x000fe200078e00ff */
[----:B------:R-:W4:Y:S01]  /*4a70*/  LDC R25, c[0x0][0x370] ;  /* 0x0000dc00ff197b82 */ /* 0x000f220000000800 */
[----:B------:R-:W-:Y:S01]  /*4a80*/  UMOV UR13, 0x400 ;  /* 0x00000400000d7882 */ /* 0x000fe20000000000 */
[----:B------:R-:W-:-:S02]  /*4a90*/  UPLOP3.LUT UP1, UPT, UPT, UPT, UPT, 0x40, 0x4 ;  /* 0x000000000004789c */ /* 0x000fc40003f2e870 */
[----:B------:R-:W-:Y:S01]  /*4aa0*/  ULEA UR13, UR6, UR13, 0x18 ;  /* 0x0000000d060d7291 */ /* 0x000fe2000f8ec0ff */
[----:B------:R-:W-:-:S03]  /*4ab0*/  UMOV UR14, URZ ;  /* 0x000000ff000e7c82 */ /* 0x000fc60008000000 */
[----:B------:R-:W4:Y:S01]  /*4ac0*/  LDC R2, c[0x0][0xb0c] ;  /* 0x0002c300ff027b82 */ /* 0x000f220000000800 */
[----:B--2---:R-:W-:Y:S02]  /*4ad0*/  UISETP.NE.U32.AND UP4, UPT, UR8, URZ, UPT ;  /* 0x000000ff0800728c */ /* 0x004fe4000bf85070 */
[----:B---3--:R-:W-:-:S05]  /*4ae0*/  UISETP.NE.U32.AND UP6, UPT, UR4, URZ, UPT ;  /* 0x000000ff0400728c */ /* 0x008fca000bfc5070 */
[----:B------:R-:W2:Y:S01]  /*4af0*/  LDC R24, c[0x0][0xb20] ;  /* 0x0002c800ff187b82 */ /* 0x000ea20000000800 */
[----:B-1----:R-:W-:Y:S01]  /*4b00*/  ISETP.NE.AND P1, PT, R0, 0x1, PT ;  /* 0x000000010000780c */ /* 0x002fe20003f25270 */
[----:B------:R-:W-:Y:S02]  /*4b10*/  UISETP.NE.AND.EX UP4, UPT, UR9, URZ, UPT, UP4 ;  /* 0x000000ff0900728c */ /* 0x000fe4000bf85340 */
[----:B------:R-:W-:-:S04]  /*4b20*/  UISETP.NE.AND.EX UP6, UPT, UR5, URZ, UPT, UP6 ;  /* 0x000000ff0500728c */ /* 0x000fc8000bfc5360 */
[----:B------:R-:W1:Y:S08]  /*4b30*/  LDC.64 R32, c[0x0][0x348] ;  /* 0x0000d200ff207b82 */ /* 0x000e700000000a00 */
[----:B------:R-:W3:Y:S08]  /*4b40*/  LDC.64 R16, c[0x0][0xb10] ;  /* 0x0002c400ff107b82 */ /* 0x000ef00000000a00 */
[----:B------:R-:W1:Y:S08]  /*4b50*/  LDC.64 R6, c[0x0][0xb18] ;  /* 0x0002c600ff067b82 */ /* 0x000e700000000a00 */
[----:B------:R-:W1:Y:S08]  /*4b60*/  LDC.64 R4, c[0x0][0xb28] ;  /* 0x0002ca00ff047b82 */ /* 0x000e700000000a00 */
[----:B--2-4-:R-:W1:Y:S02]  /*4b70*/  LDC R26, c[0x0][0x374] ;  /* 0x0000dd00ff1a7b82 */ /* 0x014e640000000800 */
.L_x_108:
[C---:B------:R-:W-:Y:S02]  /*4b80*/  LEA R0, R30.reuse, UR13, 0x3 ;  /* 0x0000000d1e007c11 */ /* 0x040fe4000f8e18ff */
[----:B------:R-:W-:Y:S02]  /*4b90*/  SHF.L.U32 R3, R29, 0x1f, RZ ;  /* 0x0000001f1d037819 */ /* 0x000fe400000006ff */
[----:B------:R-:W-:Y:S02]  /*4ba0*/  LEA R20, R30, UR13, 0x4 ;  /* 0x0000000d1e147c11 */ /* 0x000fe4000f8e20ff */
[----:B--2---:R-:W2:Y:S02]  /*4bb0*/  SYNCS.PHASECHK.TRANS64.TRYWAIT P0, [R0+URZ+0x150], R3 ;  /* 0x00015003000075a7 */ /* 0x004ea400080011ff */
[----:B--2---:R-:W-:Y:S05]  /*4bc0*/  @!P0 BRA `(.L_x_100) ;  /* 0x0000005000d08947 */ /* 0x004fea0003800000 */
.L_x_249:
[----:B------:R-:W-:Y:S01]  /*4bd0*/  ISETP.GE.AND P0, PT, R34, 0x1, PT ;  /* 0x000000012200780c */ /* 0x000fe20003f06270 */
[----:B------:R-:W4:Y:S01]  /*4be0*/  LDS.128 R20, [R20+0x1e0] ;  /* 0x0001e00014147984 */ /* 0x000f220000000c00 */
[----:B--2---:R-:W-:Y:S01]  /*4bf0*/  VIADD R0, R0, 0x160 ;  /* 0x0000016000007836 */ /* 0x004fe20000000000 */
[----:B------:R-:W-:Y:S01]  /*4c00*/  @!PT LDS RZ, [RZ] ;  /* 0x00000000fffff984 */ /* 0x000fe20000000800 */
[----:B------:R-:W-:Y:S01]  /*4c10*/  @!PT LDS RZ, [RZ] ;  /* 0x00000000fffff984 */ /* 0x000fe20000000800 */
[----:B------:R-:W-:Y:S01]  /*4c20*/  @!PT LDS RZ, [RZ] ;  /* 0x00000000fffff984 */ /* 0x000fe20000000800 */
[----:B------:R-:W-:Y:S01]  /*4c30*/  @!PT LDS RZ, [RZ] ;  /* 0x00000000fffff984 */ /* 0x000fe20000000800 */
[----:B------:R2:W-:Y:S06]  /*4c40*/  MEMBAR.ALL.CTA ;  /* 0x0000000000007992 */ /* 0x0005ec0000008000 */
[----:B--2---:R-:W2:Y:S01]  /*4c50*/  FENCE.VIEW.ASYNC.S ;  /* 0x00000000000073c6 */ /* 0x004ea20000000000 */
[----:B------:R-:W-:Y:S04]  /*4c60*/  PRMT R0, RZ, 0x654, R0 ;  /* 0x00000654ff007816 */ /* 0x000fe80000000000 */
[----:B--2---:R2:W-:Y:S01]  /*4c70*/  SYNCS.ARRIVE.TRANS64.RED.A1T0 RZ, [R0+URZ], RZ ;  /* 0x000000ff00ff79a7 */ /* 0x0045e200081004ff */
[----:B----4-:R-:W-:Y:S11]  /*4c80*/  LOP3.LUT P3, RZ, R22, 0x1, RZ, 0xc0, !PT ;  /* 0x0000000116ff7812 */ /* 0x010ff6000786c0ff */
[----:B------:R-:W-:Y:S02]  /*4c90*/  @!UPT UIADD3 URZ, UPT, UPT, URZ, URZ, URZ ;  /* 0x000000fffffff290 */ /* 0x000fe4000fffe0ff */
[----:B------:R-:W-:Y:S02]  /*4ca0*/  @P3 MOV R13, R20 ;  /* 0x00000014000d3202 */ /* 0x000fe40000000f00 */
[----:B------:R-:W-:Y:S01]  /*4cb0*/  @P3 LOP3.LUT R8, R21, 0xffff, RZ, 0xc0, !PT ;  /* 0x0000ffff15083812 */ /* 0x000fe200078ec0ff */
[----:B--2---:R-:W-:Y:S06]  /*4cc0*/  @!P0 BRA `(.L_x_101) ;  /* 0x0000000000a48947 */ /* 0x004fec0003800000 */
[----:B-1----:R-:W-:Y:S01]  /*4cd0*/  IMAD.HI.U32 R35, R26, R7, RZ ;  /* 0x000000071a237227 */ /* 0x002fe200078e00ff */
[----:B------:R-:W-:Y:S02]  /*4ce0*/  ISETP.NE.AND P0, PT, R6, 0x1, PT ;  /* 0x000000010600780c */ /* 0x000fe40003f05270 */
[----:B------:R-:W-:Y:S01]  /*4cf0*/  ISETP.NE.AND P2, PT, R34, 0x1, PT ;  /* 0x000000012200780c */ /* 0x000fe20003f45270 */
[----:B---3--:R-:W-:Y:S01]  /*4d00*/  IMAD.HI.U32 R36, R25, R16, RZ ;  /* 0x0000001019247227 */ /* 0x008fe200078e00ff */
[----:B------:R-:W-:Y:S02]  /*4d10*/  SHF.R.U32.HI R35, RZ, R24, R35 ;  /* 0x00000018ff237219 */ /* 0x000fe40000011623 */
[----:B------:R-:W-:Y:S01]  /*4d20*/  ISETP.NE.AND P4, PT, R2, 0x1, PT ;  /* 0x000000010200780c */ /* 0x000fe20003f85270 */
[----:B------:R-:W-:Y:S01]  /*4d30*/  IMAD.HI.U32 R38, R13, R16, RZ ;  /* 0x000000100d267227 */ /* 0x000fe200078e00ff */
[----:B------:R-:W-:Y:S02]  /*4d40*/  SHF.R.U32.HI R36, RZ, R17, R36 ;  /* 0x00000011ff247219 */ /* 0x000fe40000011624 */
[----:B------:R-:W-:Y:S01]  /*4d50*/  SEL R3, R26, R35, !P0 ;  /* 0x000000231a037207 */ /* 0x000fe20004000000 */
[C---:B------:R-:W-:Y:S01]  /*4d60*/  IMAD.HI.U32 R35, R8.reuse, R7, RZ ;  /* 0x0000000708237227 */ /* 0x040fe200078e00ff */
[----:B------:R-:W-:Y:S02]  /*4d70*/  SEL R11, R25, R36, !P4 ;  /* 0x00000024190b7207 */ /* 0x000fe40006000000 */
[----:B------:R-:W-:Y:S01]  /*4d80*/  SHF.R.U32.HI R38, RZ, R17, R38 ;  /* 0x00000011ff267219 */ /* 0x000fe20000011626 */
[----:B------:R-:W-:Y:S01]  /*4d90*/  IMAD.HI.U32 R40, R3, R4, RZ ;  /* 0x0000000403287227 */ /* 0x000fe200078e00ff */
[----:B------:R-:W-:Y:S03]  /*4da0*/  SHF.R.U32.HI R35, RZ, R24, R35 ;  /* 0x00000018ff237219 */ /* 0x000fe60000011623 */
[----:B------:R-:W-:Y:S01]  /*4db0*/  IMAD.HI.U32 R36, R11, R4, RZ ;  /* 0x000000040b247227 */ /* 0x000fe200078e00ff */
[----:B------:R-:W-:Y:S02]  /*4dc0*/  @P2 SHF.R.U32.HI R3, RZ, R5, R40 ;  /* 0x00000005ff032219 */ /* 0x000fe40000011628 */
[----:B------:R-:W-:Y:S02]  /*4dd0*/  SEL R9, R8, R35, !P0 ;  /* 0x0000002308097207 */ /* 0x000fe40004000000 */
[----:B------:R-:W-:Y:S01]  /*4de0*/  @P2 SHF.R.U32.HI R11, RZ, R5, R36 ;  /* 0x00000005ff0b2219 */ /* 0x000fe20000011624 */
[C---:B------:R-:W-:Y:S01]  /*4df0*/  IMAD R10, R34.reuse, R3, RZ ;  /* 0x00000003220a7224 */ /* 0x040fe200078e02ff */
[----:B------:R-:W-:Y:S01]  /*4e00*/  SEL R3, R13, R38, !P4 ;  /* 0x000000260d037207 */ /* 0x000fe20006000000 */
[C---:B------:R-:W-:Y:S03]  /*4e10*/  IMAD.HI.U32 R14, R9.reuse, R4, RZ ;  /* 0x00000004090e7227 */ /* 0x040fe600078e00ff */
[----:B------:R-:W-:Y:S01]  /*4e20*/  ISETP.GE.AND P0, PT, R9, R10, PT ;  /* 0x0000000a0900720c */ /* 0x000fe20003f06270 */
[C---:B------:R-:W-:Y:S01]  /*4e30*/  IMAD R12, R34.reuse, R11, RZ ;  /* 0x0000000b220c7224 */ /* 0x040fe200078e02ff */
[-C--:B------:R-:W-:Y:S04]  /*4e40*/  SHF.R.U32.HI R14, RZ, R5.reuse, R14 ;  /* 0x00000005ff0e7219 */ /* 0x080fe8000001160e */
[----:B------:R-:W-:Y:S02]  /*4e50*/  ISETP.GE.OR P0, PT, R3, R12, P0 ;  /* 0x0000000c0300720c */ /* 0x000fe40000706670 */
[----:B------:R-:W-:Y:S05]  /*4e60*/  SEL R15, R9, R14, !P2 ;  /* 0x0000000e090f7207 */ /* 0x000fea0005000000 */
[----:B------:R-:W-:Y:S04]  /*4e70*/  IMAD.MOV R14, RZ, RZ, -R15 ;  /* 0x000000ffff0e7224 */ /* 0x000fe800078e0a0f */
[----:B------:R-:W-:Y:S02]  /*4e80*/  IMAD R14, R34, R14, R9 ;  /* 0x0000000e220e7224 */ /* 0x000fe400078e0209 */
[C---:B------:R-:W-:Y:S05]  /*4e90*/  @!P0 IMAD.HI.U32 R10, R3.reuse, R4, RZ ;  /* 0x00000004030a8227 */ /* 0x040fea00078e00ff */
[----:B------:R-:W-:Y:S04]  /*4ea0*/  @!P0 SHF.R.U32.HI R10, RZ, R5, R10 ;  /* 0x00000005ff0a8219 */ /* 0x000fe8000001160a */
[----:B------:R-:W-:Y:S01]  /*4eb0*/  @!P0 SEL R0, R3, R10, !P2 ;  /* 0x0000000a03008207 */ /* 0x000fe20005000000 */
[----:B------:R-:W-:Y:S03]  /*4ec0*/  IMAD.MOV R10, RZ, RZ, -R3 ;  /* 0x000000ffff0a7224 */ /* 0x000fe600078e0a03 */
[----:B------:R-:W-:Y:S01]  /*4ed0*/  @!P0 IADD3 R15, PT, PT, R15, -R0, RZ ;  /* 0x800000000f0f8210 */ /* 0x000fe20007ffe0ff */
[----:B------:R-:W-:Y:S01]  /*4ee0*/  @!P0 IMAD R0, R11, R14, R0 ;  /* 0x0000000e0b008224 */ /* 0x000fe200078e0200 */
[----:B------:R-:W-:Y:S01]  /*4ef0*/  IADD3 R11, PT, PT, -R9, RZ, RZ ;  /* 0x000000ff090b7210 */ /* 0x000fe20007ffe1ff */
[----:B------:R-:W-:Y:S02]  /*4f00*/  IMAD R13, R2, R10, R13 ;  /* 0x0000000a020d7224 */ /* 0x000fe400078e020d */
[----:B------:R-:W-:Y:S02]  /*4f10*/  @!P0 IMAD R9, R15, R34, R3 ;  /* 0x000000220f098224 */ /* 0x000fe400078e0203 */
[----:B------:R-:W-:Y:S02]  /*4f20*/  @!P0 IMAD.MOV.U32 R3, RZ, RZ, R0 ;  /* 0x000000ffff038224 */ /* 0x000fe400078e0000 */
[----:B------:R-:W-:Y:S02]  /*4f30*/  IMAD R8, R6, R11, R8 ;  /* 0x0000000b06087224 */ /* 0x000fe400078e0208 */
[----:B------:R-:W-:Y:S02]  /*4f40*/  IMAD R13, R3, R2, R13 ;  /* 0x00000002030d7224 */ /* 0x000fe400078e020d */
[----:B------:R-:W-:Y:S02]  /*4f50*/  IMAD R8, R9, R6, R8 ;  /* 0x0000000609087224 */ /* 0x000fe400078e0208 */
.L_x_101:
[----:B------:R-:W-:Y:S05]  /*4f60*/  BRA.U UP1, `(.L_x_102) ;  /* 0x0000000101107547 */ /* 0x000fea000b800000 */
[----:B------:R-:W-:Y:S04]  /*4f70*/  MOV R0, UR7 ;  /* 0x0000000700007c02 */ /* 0x000fe80008000f00 */
[----:B------:R-:W-:Y:S04]  /*4f80*/  SHF.L.U32 R3, R0, 0x1f, RZ ;  /* 0x0000001f00037819 */ /* 0x000fe800000006ff */
[----:B------:R-:W2:Y:S02]  /*4f90*/  SYNCS.PHASECHK.TRANS64.TRYWAIT P0, [UR13+0x148], R3 ;  /* 0x00014803ff0075a7 */ /* 0x000ea4000800110d */
[----:B--2---:R-:W-:Y:S05]  /*4fa0*/  @!P0 BRA `(.L_x_103) ;  /* 0x0000004c00ec8947 */ /* 0x004fea0003800000 */
.L_x_102:
[----:B------:R-:W-:Y:S02]  /*4fb0*/  R2UR UR27, R19 ;  /* 0x00000000131b72ca */ /* 0x000fe400000e0000 */
[----:B------:R-:W-:Y:S02]  /*4fc0*/  R2UR UR26, R18 ;  /* 0x00000000121a72ca */ /* 0x000fe400000e0000 */
[----:B------:R-:W-:Y:S04]  /*4fd0*/  ISETP.NE.U32.AND P2, PT, RZ, UR4, PT ;  /* 0x00000004ff007c0c */ /* 0x000fe8000bf45070 */
[----:B------:R-:W-:Y:S05]  /*4fe0*/  ISETP.NE.AND.EX P2, PT, RZ, UR5, PT, P2 ;  /* 0x00000005ff007c0c */ /* 0x000fea000bf45320 */
[----:B------:R-:W-:Y:S02]  /*4ff0*/  USHF.L.U32 UR27, UR27, 0x6, URZ ;  /* 0x000000061b1b7899 */ /* 0x000fe400080006ff */
[----:B------:R-:W-:Y:S01]  /*5000*/  USHF.L.U32 UR26, UR26, 0x6, URZ ;  /* 0x000000061a1a7899 */ /* 0x000fe200080006ff */
[----:B------:R-:W-:Y:S11]  /*5010*/  BRA.U !UP6, `(.L_x_104) ;  /* 0x000000010e347547 */ /* 0x000ff6000b800000 */
[----:B------:R-:W-:Y:S01]  /*5020*/  UPLOP3.LUT UP0, UPT, UPT, UPT, UP4, 0x80, 0x8 ;  /* 0x000000000008789c */ /* 0x000fe20003f0f040 */
[----:B--2---:R-:W-:Y:S02]  /*5030*/  HFMA2 R0, -RZ, RZ, 0, 5.9604644775390625e-08 ;  /* 0x00000001ff007431 */ /* 0x004fe400000001ff */
[----:B------:R-:W-:Y:S03]  /*5040*/  IMAD.MOV.U32 R79, RZ, RZ, 0x1 ;  /* 0x00000001ff4f7424 */ /* 0x000fe600078e00ff */
[----:B------:R-:W-:Y:S05]  /*5050*/  PLOP3.LUT P0, PT, PT, PT, UP0, 0x80, 0x8 ;  /* 0x000000000008781c */ /* 0x000fea0003f0f008 */
[----:B------:R-:W2:Y:S01]  /*5060*/  @UP0 LDCU.64 UR10, c[0x0][0x888] ;  /* 0x00011100ff0a07ac */ /* 0x000ea20008000a00 */
[----:B------:R-:W-:Y:S07]  /*5070*/  @UP0 UIMAD UR8, UR36, UR4, URZ ;  /* 0x00000004240802a4 */ /* 0x000fee000f8e02ff */
[----:B------:R-:W-:Y:S01]  /*5080*/  @!P0 PRMT R79, R0, 0x7610, R79 ;  /* 0x00007610004f8816 */ /* 0x000fe2000000004f */
[----:B--2---:R-:W-:Y:S03]  /*5090*/  @UP0 UIMAD.WIDE UR10, UR8, 0x4, UR10 ;  /* 0x00000004080a08a5 */ /* 0x004fe6000f8e020a */
[----:B------:R-:W2:Y:S03]  /*50a0*/  @!UP0 LDCU UR8, c[0x0][0x880] ;  /* 0x00011000ff0887ac */ /* 0x000ea60008000800 */
[----:B------:R-:W-:Y:S01]  /*50b0*/  IMAD.U32 R10, RZ, RZ, UR10 ;  /* 0x0000000aff0a7e24 */ /* 0x000fe2000f8e00ff */
[----:B------:R-:W-:Y:S05]  /*50c0*/  MOV R11, UR11 ;  /* 0x0000000b000b7c02 */ /* 0x000fea0008000f00 */
[----:B-----5:R4:W5:Y:S02]  /*50d0*/  @P0 LDG.E R58, desc[UR38][R10.64] ;  /* 0x000000260a3a0981 */ /* 0x020964000c1e1900 */
[----:B--2-4-:R-:W-:Y:S07]  /*50e0*/  @!P0 IMAD.U32 R58, RZ, RZ, UR8 ;  /* 0x00000008ff3a8e24 */ /* 0x014fee000f8e00ff */
.L_x_104:
[----:B-----5:R-:W-:Y:S01]  /*50f0*/  @!P2 FSETP.EQ.AND P0, PT, R58, RZ, PT ;  /* 0x000000ff3a00a20b */ /* 0x020fe20003f02000 */
[----:B------:R-:W-:Y:S01]  /*5100*/  @!UPT UIADD3 URZ, UPT, UPT, URZ, URZ, URZ ;  /* 0x000000fffffff290 */ /* 0x000fe2000fffe0ff */
[----:B------:R-:W-:Y:S11]  /*5110*/  @!P2 BRA `(.L_x_105) ;  /* 0x000000000014a947 */ /* 0x000ff60003800000 */
[----:B------:R-:W-:Y:S02]  /*5120*/  LOP3.LUT P2, RZ, R79, 0xff, RZ, 0xc0, !PT ;  /* 0x000000ff4fff7812 */ /* 0x000fe4000784c0ff */
[----:B------:R-:W-:Y:S04]  /*5130*/  PLOP3.LUT P0, PT, PT, PT, UP0, 0x80, 0x8 ;  /* 0x000000000008781c */ /* 0x000fe80003f0f008 */
[----:B------:R-:W-:Y:S07]  /*5140*/  PLOP3.LUT P0, PT, P0, PT, PT, 0x8, 0x80 ;  /* 0x000000000080781c */ /* 0x000fee000070e170 */
[----:B------:R-:W-:Y:S11]  /*5150*/  @P2 FSETP.EQ.AND P0, PT, R58, RZ, PT ;  /* 0x000000ff3a00220b */ /* 0x000ff60003f02000 */
[----:B------:R-:W-:Y:S02]  /*5160*/  @!UPT UIADD3 URZ, UPT, UPT, URZ, URZ, URZ ;  /* 0x000000fffffff290 */ /* 0x000fe4000fffe0ff */
.L_x_105:
[----:B------:R-:W-:Y:S01]  /*5170*/  ULEA UR16, UR14, UR13, 0x3 ;  /* 0x0000000d0e107291 */ /* 0x000fe2000f8e18ff */
[----:B--2---:R-:W-:Y:S02]  /*5180*/  SHF.L.U32 R3, R31, 0x1f, RZ ;  /* 0x0000001f1f037819 */ /* 0x004fe400000006ff */
[----:B------:R-:W-:Y:S04]  /*5190*/  ELECT P4, URZ, PT ;  /* 0x0000000000ff782f */ /* 0x000fe80003880000 */
[----:B------:R-:W-:Y:S02]  /*51a0*/  PLOP3.LUT P4, PT, P0, P4, PT, 0xf2, 0x2f ;  /* 0x00000000002f781c */ /* 0x000fe40000789e72 */
[----:B------:R-:W2:Y:S11]  /*51b0*/  SYNCS.PHASECHK.TRANS64.TRYWAIT P2, [UR16+0x128], R3 ;  /* 0x00012803ff0075a7 */ /* 0x000eb60008041110 */
[----:B-1----:R-:W-:Y:S05]  /*51c0*/  @!P4 IADD3 R18, P0, PT, R32, 0x580, RZ ;  /* 0x000005802012c810 */ /* 0x002fea0007f1e0ff */
[----:B------:R-:W-:Y:S01]  /*51d0*/  @!P4 IMAD.X R12, RZ, RZ, R33, P0 ;  /* 0x000000ffff0cc224 */ /* 0x000fe200000e0621 */
[----:B--2---:R-:W-:Y:S07]  /*51e0*/  @!P2 BRA `(.L_x_106) ;  /* 0x0000004c0074a947 */ /* 0x004fee0003800000 */
.L_x_252:
[----:B------:R-:W2:Y:S01]  /*51f0*/  LDC.64 R14, c[0x0][0xb10] ;  /* 0x0002c400ff0e7b82 */ /* 0x000ea20000000a00 */
[----:B------:R-:W-:Y:S01]  /*5200*/  @!P4 R2UR UR8, R12 ;  /* 0x000000000c08c2ca */ /* 0x000fe200000e0000 */
[----:B------:R-:W-:Y:S01]  /*5210*/  VOTEU.ALL UP3, P4 ;  /* 0x0000000000ff7886 */ /* 0x000fe20002060000 */
[----:B------:R-:W-:Y:S01]  /*5220*/  @!P4 R2UR UR9, R18 ;  /* 0x000000001209c2ca */ /* 0x000fe200000e0000 */
[----:B------:R-:W-:Y:S01]  /*5230*/  UIADD3 UR25, UPT, UPT, UR16, 0x110, URZ ;  /* 0x0000011010197890 */ /* 0x000fe2000fffe0ff */
[----:B------:R-:W-:Y:S03]  /*5240*/  @P3 SHF.R.U32.HI R28, RZ, 0x10, R21 ;  /* 0x00000010ff1c3819 */ /* 0x000fe60000011615 */
[----:B------:R-:W4:Y:S01]  /*5250*/  LDC.64 R10, c[0x0][0xb18] ;  /* 0x0002c600ff0a7b82 */ /* 0x000f220000000a00 */
[----:B------:R-:W-:Y:S01]  /*5260*/  UIADD3 UR15, UPT, UPT, UR14, 0x1, URZ ;  /* 0x000000010e0f7890 */ /* 0x000fe2000fffe0ff */
[----:B------:R-:W-:Y:S01]  /*5270*/  VIADD R30, R30, 0x1 ;  /* 0x000000011e1e7836 */ /* 0x000fe20000000000 */
[----:B------:R-:W-:Y:S01]  /*5280*/  VOTEU.ALL UP2, P4 ;  /* 0x0000000000ff7886 */ /* 0x000fe20002040000 */
[----:B------:R-:W-:Y:S01]  /*5290*/  UMOV UR18, 0x0 ;  /* 0x0000000000127882 */ /* 0x000fe20000000000 */
[----:B------:R-:W-:Y:S03]  /*52a0*/  UISETP.NE.AND UP5, UPT, UR15, 0x3, UPT ;  /* 0x000000030f00788c */ /* 0x000fe6000bfa5270 */
[----:B-1----:R-:W1:Y:S01]  /*52b0*/  @!P1 LDC R0, c[0x0][0xb20] ;  /* 0x0002c800ff009b82 */ /* 0x002e620000000800 */
[----:B------:R-:W-:Y:S01]  /*52c0*/  UMOV UR19, 0x10000000 ;  /* 0x1000000000137882 */ /* 0x000fe20000000000 */
[----:B------:R-:W-:Y:S01]  /*52d0*/  IMAD.U32 R19, RZ, RZ, UR8 ;  /* 0x00000008ff137e24 */ /* 0x000fe2000f8e00ff */
[----:B------:R-:W-:Y:S05]  /*52e0*/  @!UP3 ULEA UR8, UR14, UR13, 0xc ;  /* 0x0000000d0e08b291 */ /* 0x000fea000f8e60ff */
[----:B------:R-:W5:Y:S01]  /*52f0*/  @!P1 LDC R3, c[0x0][0xb0c] ;  /* 0x0002c300ff039b82 */ /* 0x000f620000000800 */
[----:B------:R-:W-:Y:S01]  /*5300*/  IMAD.U32 R18, RZ, RZ, UR9 ;  /* 0x00000009ff127e24 */ /* 0x000fe2000f8e00ff */
[----:B------:R-:W-:Y:S01]  /*5310*/  UMOV UR28, UR36 ;  /* 0x00000024001c7c82 */ /* 0x000fe20008000000 */
[----:B------:R-:W-:Y:S01]  /*5320*/  @!P4 R2UR UR21, R19 ;  /* 0x000000001315c2ca */ /* 0x000fe200000e0000 */
[----:B------:R-:W-:Y:S02]  /*5330*/  @!UP3 UIADD3 UR24, UPT, UPT, UR8, 0x300, URZ ;  /* 0x000003000818b890 */ /* 0x000fe4000fffe0ff */
[----:B------:R-:W-:Y:S01]  /*5340*/  @!P4 R2UR UR20, R18 ;  /* 0x000000001214c2ca */ /* 0x000fe200000e0000 */
[----:B------:R-:W-:Y:S01]  /*5350*/  @!UP3 UIADD3 UR10, UPT, UPT, UR26, 0x20, URZ ;  /* 0x000000201a0ab890 */ /* 0x000fe2000fffe0ff */
[----:B------:R-:W-:Y:S01]  /*5360*/  @!P4 IMAD.MOV.U32 R18, RZ, RZ, 0x1000 ;  /* 0x00001000ff12c424 */ /* 0x000fe200078e00ff */
[----:B------:R-:W-:Y:S02]  /*5370*/  @!UP3 UIADD3 UR8, UPT, UPT, UR8, 0xb00, URZ ;  /* 0x00000b000808b890 */ /* 0x000fe4000fffe0ff */
[----:B------:R-:W-:Y:S01]  /*5380*/  USEL UR9, URZ, 0x1, UP5 ;  /* 0x00000001ff097887 */ /* 0x000fe2000a800000 */
[----:B------:R-:W-:Y:S01]  /*5390*/  VOTEU.ALL UP1, P4 ;  /* 0x0000000000ff7886 */ /* 0x000fe20002020000 */
[----:B------:R-:W-:Y:S01]  /*53a0*/  UMOV UR11, UR27 ;  /* 0x0000001b000b7c82 */ /* 0x000fe20008000000 */
[----:B------:R-:W-:Y:S01]  /*53b0*/  UMOV UR12, UR36 ;  /* 0x00000024000c7c82 */ /* 0x000fe20008000000 */
[----:B------:R-:W-:Y:S02]  /*53c0*/  UPRMT UR17, UR6, 0x654, UR25 ;  /* 0x0000065406117896 */ /* 0x000fe40008000019 */
[----:B------:R-:W-:Y:S01]  /*53d0*/  LOP3.LUT R31, R31, UR9, RZ, 0x3c, !PT ;  /* 0x000000091f1f7c12 */ /* 0x000fe2000f8e3cff */
[----:B------:R-:W-:Y:S01]  /*53e0*/  UMOV UR9, UR25 ;  /* 0x0000001900097c82 */ /* 0x000fe20008000000 */
[----:B------:R1:W-:Y:S01]  /*53f0*/  @!UP2 UTMALDG.3D [UR24], [UR20], desc[UR18] ;  /* 0x000012181400a5b4 */ /* 0x0003e20008011000 */
[----:B------:R-:W-:Y:S01]  /*5400*/  USEL UR15, UR15, URZ, UP5 ;  /* 0x000000ff0f0f7287 */ /* 0x000fe2000a800000 */
[----:B------:R-:W-:Y:S03]  /*5410*/  SHF.L.U32 R12, R31, 0x1f, RZ ;  /* 0x0000001f1f0c7819 */ /* 0x000fe600000006ff */
[----:B------:R-:W-:Y:S01]  /*5420*/  ULEA UR14, UR15, UR13, 0x3 ;  /* 0x0000000d0f0e7291 */ /* 0x000fe2000f8e18ff */
[----:B--2---:R-:W-:Y:S01]  /*5430*/  @!P1 IMAD.HI.U32 R14, R13, R14, RZ ;  /* 0x0000000e0d0e9227 */ /* 0x004fe200078e00ff */
[----:B----4-:R-:W-:Y:S01]  /*5440*/  @!P1 ISETP.NE.AND P0, PT, R10, 0x1, PT ;  /* 0x000000010a00980c */ /* 0x010fe20003f05270 */
[----:B------:R2:W-:Y:S01]  /*5450*/  @!UP1 UTMALDG.3D [UR8], [UR20], desc[UR18] ;  /* 0x00001208140095b4 */ /* 0x0005e20008011000 */
[----:B------:R2:W-:Y:S01]  /*5460*/  @!P4 SYNCS.ARRIVE.TRANS64.RED.A0TR RZ, [UR16+0x110], R18 ;  /* 0x00011012ffffc9a7 */ /* 0x0005e20008300410 */
[C---:B------:R-:W-:Y:S01]  /*5470*/  @!P1 IMAD.HI.U32 R11, R8.reuse, R11, RZ ;  /* 0x0000000b080b9227 */ /* 0x040fe200078e00ff */
[----:B------:R-:W-:Y:S02]  /*5480*/  @!P1 SHF.R.U32.HI R14, RZ, R15, R14 ;  /* 0x0000000fff0e9219 */ /* 0x000fe4000001160e */
[----:B-----5:R-:W-:Y:S02]  /*5490*/  @!P1 ISETP.NE.AND P2, PT, R3, 0x1, PT ;  /* 0x000000010300980c */ /* 0x020fe40003f45270 */
[----:B-1----:R-:W-:Y:S02]  /*54a0*/  @!P1 SHF.R.U32.HI R9, RZ, R0, R11 ;  /* 0x00000000ff099219 */ /* 0x002fe4000001160b */
[----:B------:R-:W-:Y:S02]  /*54b0*/  @!P1 SEL R14, R13, R14, !P2 ;  /* 0x0000000e0d0e9207 */ /* 0x000fe40005000000 */
[----:B------:R-:W-:Y:S05]  /*54c0*/  @!P1 SEL R9, R8, R9, !P0 ;  /* 0x0000000908099207 */ /* 0x000fea0004000000 */
[----:B------:R-:W-:Y:S01]  /*54d0*/  @!P1 IMAD.IADD R0, R9, 0x1, -R14 ;  /* 0x0000000109009824 */ /* 0x000fe200078e0a0e */
[----:B------:R-:W-:Y:S01]  /*54e0*/  SYNCS.ARRIVE.TRANS64.RED.A1T0 RZ, [UR17], RZ ;  /* 0x000000ffffff79a7 */ /* 0x000fe20008100411 */
[----:B------:R-:W-:Y:S02]  /*54f0*/  @!P1 IMAD.IADD R9, R14, 0x1, -R9 ;  /* 0x000000010e099824 */ /* 0x000fe400078e0a09 */
[----:B------:R-:W-:Y:S02]  /*5500*/  @!P1 IMAD R13, R0, R3, R13 ;  /* 0x00000003000d9224 */ /* 0x000fe400078e020d */
[----:B------:R-:W-:Y:S01]  /*5510*/  @!P1 IMAD R8, R9, R10, R8 ;  /* 0x0000000a09089224 */ /* 0x000fe200078e0208 */
[----:B------:R-:W1:Y:S02]  /*5520*/  SYNCS.PHASECHK.TRANS64.TRYWAIT P5, [UR14+0x128], R12 ;  /* 0x0001280cff0075a7 */ /* 0x000e6400080a110e */
[----:B-12---:R-:W-:Y:S05]  /*5530*/  @!P5 BRA `(.L_x_107) ;  /* 0x0000004800b8d947 */ /* 0x006fea0003800000 */
.L_x_254:
[----:B------:R-:W-:Y:S01]  /*5540*/  UIADD3 UR17, UPT, UPT, UR14, 0x110, URZ ;  /* 0x000001100e117890 */ /* 0x000fe2000fffe0ff */
[----:B-1----:R-:W-:Y:S01]  /*5550*/  @!P4 IADD3 R3, P0, PT, R32, 0x580, RZ ;  /* 0x000005802003c810 */ /* 0x002fe20007f1e0ff */
[----:B------:R-:W-:Y:S01]  /*5560*/  VOTEU.ALL UP2, P4 ;  /* 0x0000000000ff7886 */ /* 0x000fe20002040000 */
[----:B------:R-:W-:Y:S01]  /*5570*/  UMOV UR22, 0x0 ;  /* 0x0000000000167882 */ /* 0x000fe20000000000 */
[----:B------:R-:W-:Y:S01]  /*5580*/  UPRMT UR21, UR6, 0x654, UR17 ;  /* 0x0000065406157896 */ /* 0x000fe20008000011 */
[----:B------:R-:W-:Y:S01]  /*5590*/  @!P4 R2UR UR9, R3 ;  /* 0x000000000309c2ca */ /* 0x000fe200000e0000 */
[----:B------:R-:W-:Y:S01]  /*55a0*/  @!P4 IMAD.X R0, RZ, RZ, R33, P0 ;  /* 0x000000ffff00c224 */ /* 0x000fe200000e0621 */
[----:B------:R-:W-:Y:S01]  /*55b0*/  UMOV UR23, 0x10000000 ;  /* 0x1000000000177882 */ /* 0x000fe20000000000 */
[----:B------:R-:W-:Y:S01]  /*55c0*/  UMOV UR19, UR27 ;  /* 0x0000001b00137c82 */ /* 0x000fe20008000000 */
[----:B------:R-:W-:Y:S01]  /*55d0*/  UMOV UR20, UR36 ;  /* 0x0000002400147c82 */ /* 0x000fe20008000000 */
[----:B------:R-:W-:Y:S01]  /*55e0*/  UMOV UR11, UR27 ;  /* 0x0000001b000b7c82 */ /* 0x000fe20008000000 */
[----:B------:R-:W-:Y:S01]  /*55f0*/  @!P4 R2UR UR8, R0 ;  /* 0x000000000008c2ca */ /* 0x000fe200000e0000 */
[----:B------:R-:W-:Y:S01]  /*5600*/  UMOV UR12, UR36 ;  /* 0x00000024000c7c82 */ /* 0x000fe20008000000 */
[----:B------:R-:W-:Y:S01]  /*5610*/  VOTEU.ALL UP1, P4 ;  /* 0x0000000000ff7886 */ /* 0x000fe20002020000 */
[----:B------:R-:W-:Y:S01]  /*5620*/  @P3 R2UR UR36, R28 ;  /* 0x000000001c2432ca */ /* 0x000fe200000e0000 */
[----:B------:R-:W-:Y:S01]  /*5630*/  IMAD.IADD R18, R8, 0x1, R77 ;  /* 0x0000000108127824 */ /* 0x000fe200078e024d */
[C---:B------:R-:W-:Y:S01]  /*5640*/  ISETP.NE.AND P0, PT, R30.reuse, 0x2, PT ;  /* 0x000000021e00780c */ /* 0x040fe20003f05270 */
[----:B------:R-:W-:Y:S01]  /*5650*/  IMAD.IADD R19, R13, 0x1, R78 ;  /* 0x000000010d137824 */ /* 0x000fe200078e024e */
[----:B------:R-:W-:Y:S01]  /*5660*/  @!UP1 UIADD3 UR18, UPT, UPT, UR26, 0x10, URZ ;  /* 0x000000101a129890 */ /* 0x000fe2000fffe0ff */
[----:B------:R-:W-:Y:S01]  /*5670*/  IMAD.U32 R10, RZ, RZ, UR9 ;  /* 0x00000009ff0a7e24 */ /* 0x000fe2000f8e00ff */
[----:B------:R-:W-:Y:S01]  /*5680*/  @!UP1 UIADD3 UR10, UPT, UPT, UR26, 0x30, URZ ;  /* 0x000000301a0a9890 */ /* 0x000fe2000fffe0ff */
[----:B------:R-:W-:Y:S01]  /*5690*/  SEL R0, RZ, 0x1, P0 ;  /* 0x00000001ff007807 */ /* 0x000fe20000000000 */
[----:B------:R-:W-:Y:S01]  /*56a0*/  UMOV UR9, UR17 ;  /* 0x0000001100097c82 */ /* 0x000fe20008000000 */
[----:B------:R-:W-:Y:S01]  /*56b0*/  SEL R30, R30, RZ, P0 ;  /* 0x000000ff1e1e7207 */ /* 0x000fe20000000000 */
[----:B------:R-:W-:Y:S01]  /*56c0*/  IMAD.U32 R11, RZ, RZ, UR8 ;  /* 0x00000008ff0b7e24 */ /* 0x000fe2000f8e00ff */
[----:B------:R-:W-:Y:S01]  /*56d0*/  @!P4 R2UR UR24, R10 ;  /* 0x000000000a18c2ca */ /* 0x000fe200000e0000 */
[----:B------:R-:W-:Y:S01]  /*56e0*/  @!UP1 ULEA UR8, UR15, UR13, 0xc ;  /* 0x0000000d0f089291 */ /* 0x000fe2000f8e60ff */
[----:B------:R-:W-:Y:S02]  /*56f0*/  LOP3.LUT R29, R29, R0, RZ, 0x3c, !PT ;  /* 0x000000001d1d7212 */ /* 0x000fe400078e3cff */
[----:B------:R-:W-:Y:S01]  /*5700*/  @!P4 R2UR UR25, R11 ;  /* 0x000000000b19c2ca */ /* 0x000fe200000e0000 */
[----:B------:R-:W-:Y:S02]  /*5710*/  @!UP1 UIADD3 UR16, UPT, UPT, UR8, 0x300, URZ ;  /* 0x0000030008109890 */ /* 0x000fe4000fffe0ff */
[----:B------:R-:W-:Y:S01]  /*5720*/  @!UP1 UIADD3 UR8, UPT, UPT, UR8, 0xb00, URZ ;  /* 0x00000b0008089890 */ /* 0x000fe2000fffe0ff */
[----:B------:R-:W-:Y:S09]  /*5730*/  VOTEU.ALL UP1, P4 ;  /* 0x0000000000ff7886 */ /* 0x000ff20002020000 */
[----:B------:R2:W-:Y:S01]  /*5740*/  @!UP2 UTMALDG.3D [UR16], [UR24], desc[UR22] ;  /* 0x000016101800a5b4 */ /* 0x0005e20008011000 */
[----:B------:R2:W-:Y:S01]  /*5750*/  @!UP1 UTMALDG.3D [UR8], [UR24], desc[UR22] ;  /* 0x00001608180095b4 */ /* 0x0005e20008011000 */
[----:B------:R2:W-:Y:S01]  /*5760*/  @!P4 SYNCS.ARRIVE.TRANS64.RED.A0TR RZ, [UR14+0x110], R27 ;  /* 0x0001101bffffc9a7 */ /* 0x0005e2000830040e */
[----:B------:R-:W-:Y:S04]  /*5770*/  UIADD3 UR14, UPT, UPT, UR15, 0x1, URZ ;  /* 0x000000010f0e7890 */ /* 0x000fe8000fffe0ff */
[----:B------:R-:W-:Y:S04]  /*5780*/  UISETP.NE.AND UP1, UPT, UR14, 0x3, UPT ;  /* 0x000000030e00788c */ /* 0x000fe8000bf25270 */
[----:B------:R-:W-:Y:S02]  /*5790*/  USEL UR15, URZ, 0x1, UP1 ;  /* 0x00000001ff0f7887 */ /* 0x000fe40008800000 */
[----:B------:R-:W-:Y:S02]  /*57a0*/  USEL UR14, UR14, URZ, UP1 ;  /* 0x000000ff0e0e7287 */ /* 0x000fe40008800000 */
[----:B------:R-:W-:Y:S02]  /*57b0*/  UPLOP3.LUT UP1, UPT, UPT, UPT, UPT, 0x80, 0x8 ;  /* 0x000000000008789c */ /* 0x000fe40003f2f070 */
[----:B------:R-:W-:Y:S01]  /*57c0*/  LOP3.LUT R31, R31, UR15, RZ, 0x3c, !PT ;  /* 0x0000000f1f1f7c12 */ /* 0x000fe2000f8e3cff */
[----:B------:R-:W-:Y:S01]  /*57d0*/  SYNCS.ARRIVE.TRANS64.RED.A1T0 RZ, [UR21], RZ ;  /* 0x000000ffffff79a7 */ /* 0x000fe20008100415 */
[----:B------:R-:W-:Y:S07]  /*57e0*/  @P3 BRA `(.L_x_108) ;  /* 0xfffffff000e43947 */ /* 0x000fee000383ffff */
[----:B------:R-:W-:Y:S01]  /*57f0*/  UIADD3 UR13, UPT, UPT, UR13, 0x128, URZ ;  /* 0x000001280d0d7890 */ /* 0x000fe2000fffe0ff */
[----:B------:R-:W-:-:S03]  /*5800*/  SHF.L.U32 R3, R31, 0x1f, RZ ;  /* 0x0000001f1f037819 */ /* 0x000fc600000006ff */
[----:B------:R-:W-:-:S09]  /*5810*/  ULEA UR4, UR14, UR13, 0x3 ;  /* 0x0000000d0e047291 */ /* 0x000fd2000f8e18ff */
[----:B------:R-:W1:Y:S02]  /*5820*/  SYNCS.PHASECHK.TRANS64.TRYWAIT P0, [UR4], R3 ;  /* 0x00000003ff0075a7 */ /* 0x000e640008001104 */
[----:B-1----:R-:W-:Y:S05]  /*5830*/  @!P0 BRA `(.L_x_109) ;  /* 0x0000004800108947 */ /* 0x002fea0003800000 */
.L_x_256:
        /* <DEDUP_REMOVED lines=9> */
.L_x_258:
[----:B------:R-:W-:-:S04]  /*58d0*/  UIADD3 UR5, UPT, UPT, UR5, 0x1, URZ ;  /* 0x0000000105057890 */ /* 0x000fc8000fffe0ff */
[----:B------:R-:W-:-:S04]  /*58e0*/  UISETP.NE.AND UP0, UPT, UR5, 0x3, UPT ;  /* 0x000000030500788c */ /* 0x000fc8000bf05270 */
[----:B------:R-:W-:Y:S02]  /*58f0*/  USEL UR4, URZ, 0x1, UP0 ;  /* 0x00000001ff047887 */ /* 0x000fe40008000000 */
[----:B------:R-:W-:-:S04]  /*5900*/  USEL UR5, UR5, URZ, UP0 ;  /* 0x000000ff05057287 */ /* 0x000fc80008000000 */
[----:B------:R-:W-:Y:S01]  /*5910*/  ULEA UR5, UR5, UR13, 0x3 ;  /* 0x0000000d05057291 */ /* 0x000fe2000f8e18ff */
[----:B-1----:R-:W-:-:S04]  /*5920*/  LOP3.LUT R3, R31, UR4, RZ, 0x3c, !PT ;  /* 0x000000041f037c12 */ /* 0x002fc8000f8e3cff */
[----:B------:R-:W-:Y:S01]  /*5930*/  SHF.L.U32 R3, R3, 0x1f, RZ ;  /* 0x0000001f03037819 */ /* 0x000fe200000006ff */
[----:B------:R-:W-:-:S07]  /*5940*/  IMAD.U32 R0, RZ, RZ, UR5 ;  /* 0x00000005ff007e24 */ /* 0x000fce000f8e00ff */
.L_x_111:
[----:B-1----:R1:W4:Y:S02]  /*5950*/  SYNCS.PHASECHK.TRANS64.TRYWAIT P0, [R0+URZ], R3 ;  /* 0x00000003000075a7 */ /* 0x00232400080011ff */
[----:B----4-:R-:W-:Y:S05]  /*5960*/  @!P0 NANOSLEEP.SYNCS 0x989680 ;  /* 0x009896800000895d */ /* 0x010fea0003900000 */
[----:B------:R-:W4:Y:S02]  /*5970*/  @!P0 SYNCS.PHASECHK.TRANS64 P0, [R0+URZ], R3 ;  /* 0x00000003000085a7 */ /* 0x000f2400080010ff */
[----:B--2-4-:R-:W-:Y:S05]  /*5980*/  @P0 EXIT ;  /* 0x000000000000094d */ /* 0x014fea0003800000 */
[----:B------:R-:W-:Y:S05]  /*5990*/  BRA `(.L_x_111) ;  /* 0xfffffffc00ec7947 */ /* 0x000fea000383ffff */
.L_x_99:
[----:B------:R-:W-:-:S06]  /*59a0*/  UISETP.GE.AND UP1, UPT, UR12, 0x4, UPT ;  /* 0x000000040c00788c */ /* 0x000fcc000bf26270 */
[----:B------:R-:W-:-:S13]  /*59b0*/  PLOP3.LUT P0, PT, PT, PT, UP1, 0x80, 0x8 ;  /* 0x000000000008781c */ /* 0x000fda0003f0f018 */
[----:B------:R-:W-:Y:S05]  /*59c0*/  @!P0 EXIT ;  /* 0x000000000000894d */ /* 0x000fea0003800000 */
[----:B------:R-:W-:Y:S01]  /*59d0*/  BAR.SYNC.DEFER_BLOCKING 0x6, 0xa0 ;  /* 0x0182800000007b1d */ /* 0x000fe20000010000 */
[----:B------:R-:W-:Y:S01]  /*59e0*/  IMAD.SHL.U32 R7, R111, 0x200000, RZ ;  /* 0x002000006f077824 */ /* 0x000fe200078e00ff */
[----:B------:R-:W-:Y:S01]  /*59f0*/  CS2R R104, SRZ ;  /* 0x0000000000687805 */ /* 0x000fe2000001ff00 */
[C---:B------:R-:W-:Y:S02]  /*5a00*/  IMAD.SHL.U32 R109, R110.reuse, 0x10, RZ ;  /* 0x000000106e6d7824 */ /* 0x040fe400078e00ff */
[C---:B------:R-:W-:Y:S01]  /*5a10*/  IMAD.U32 R4, R110.reuse, 0x10000, RZ ;  /* 0x000100006e047824 */ /* 0x040fe200078e00ff */
[----:B------:R-:W-:Y:S02]  /*5a20*/  UMOV UR40, 0x400 ;  /* 0x0000040000287882 */ /* 0x000fe40000000000 */
[----:B------:R-:W1:Y:S01]  /*5a30*/  LDC R95, c[0x0][0x370] ;  /* 0x0000dc00ff5f7b82 */ /* 0x000e620000000800 */
[----:B------:R-:W-:Y:S01]  /*5a40*/  ULEA UR40, UR6, UR40, 0x18 ;  /* 0x0000002806287291 */ /* 0x000fe2000f8ec0ff */
[----:B------:R-:W-:Y:S01]  /*5a50*/  IMAD.SHL.U32 R2, R110, 0x2, RZ ;  /* 0x000000026e027824 */ /* 0x000fe200078e00ff */
[----:B------:R-:W-:Y:S01]  /*5a60*/  LOP3.LUT R7, R7, 0x200000, RZ, 0xc0, !PT ;  /* 0x0020000007077812 */ /* 0x000fe200078ec0ff */
[----:B------:R-:W-:Y:S01]  /*5a70*/  IMAD.SHL.U32 R3, R111, 0x200, RZ ;  /* 0x000002006f037824 */ /* 0x000fe200078e00ff */
[C---:B------:R-:W-:Y:S01]  /*5a80*/  LOP3.LUT R5, R109.reuse, 0x40, RZ, 0xc0, !PT ;  /* 0x000000406d057812 */ /* 0x040fe200078ec0ff */
[----:B------:R-:W-:Y:S01]  /*5a90*/  IMAD.MOV.U32 R107, RZ, RZ, 0x1 ;  /* 0x00000001ff6b7424 */ /* 0x000fe200078e00ff */
[----:B------:R-:W-:Y:S01]  /*5aa0*/  LOP3.LUT R0, R109, 0x5b0, RZ, 0xc0, !PT ;  /* 0x000005b06d007812 */ /* 0x000fe200078ec0ff */
[----:B------:R-:W2:Y:S01]  /*5ab0*/  LDC R94, c[0x0][0x374] ;  /* 0x0000dd00ff5e7b82 */ /* 0x000ea20000000800 */
[----:B------:R-:W-:Y:S01]  /*5ac0*/  LOP3.LUT R7, R7, 0x400000, R4, 0xf8, !PT ;  /* 0x0040000007077812 */ /* 0x000fe200078ef804 */
[----:B------:R-:W-:Y:S01]  /*5ad0*/  IMAD.MOV.U32 R37, RZ, RZ, RZ ;  /* 0x000000ffff257224 */ /* 0x000fe200078e00ff */
[----:B------:R-:W-:Y:S01]  /*5ae0*/  LOP3.LUT R2, R5, 0x8, R2, 0xf8, !PT ;  /* 0x0000000805027812 */ /* 0x000fe200078ef802 */
[----:B------:R-:W-:Y:S01]  /*5af0*/  IMAD.MOV.U32 R106, RZ, RZ, RZ ;  /* 0x000000ffff6a7224 */ /* 0x000fe200078e00ff */
[----:B------:R-:W-:Y:S01]  /*5b00*/  LOP3.LUT R3, R0, 0x200, R3, 0xf8, !PT ;  /* 0x0000020000037812 */ /* 0x000fe200078ef803 */
[----:B------:R-:W-:Y:S01]  /*5b10*/  IMAD.MOV.U32 R93, RZ, RZ, RZ ;  /* 0x000000ffff5d7224 */ /* 0x000fe200078e00ff */
[----:B------:R-:W-:Y:S01]  /*5b20*/  LOP3.LUT P0, RZ, R109, 0x40, RZ, 0xc0, !PT ;  /* 0x000000406dff7812 */ /* 0x000fe2000780c0ff */
[----:B------:R-:W-:Y:S01]  /*5b30*/  IMAD.MOV.U32 R103, RZ, RZ, RZ ;  /* 0x000000ffff677224 */ /* 0x000fe200078e00ff */
[----:B------:R-:W3:Y:S01]  /*5b40*/  LDS R38, [UR40+0x200] ;  /* 0x00020028ff267984 */ /* 0x000ee20008000800 */
[----:B------:R-:W-:Y:S01]  /*5b50*/  LOP3.LUT R108, R3, R2, RZ, 0xfc, !PT ;  /* 0x00000002036c7212 */ /* 0x000fe200078efcff */
[----:B------:R-:W4:Y:S01]  /*5b60*/  LDCU.64 UR42, c[0x0][0x348] ;  /* 0x00006900ff2a77ac */ /* 0x000f220008000a00 */
[----:B------:R-:W-:-:S02]  /*5b70*/  P2R R0, PR, RZ, 0x1 ;  /* 0x00000001ff007803 */ /* 0x000fc40000000000 */
[----:B------:R-:W-:Y:S01]  /*5b80*/  LOP3.LUT R110, R110, 0x60, RZ, 0xc0, !PT ;  /* 0x000000606e6e7812 */ /* 0x000fe200078ec0ff */
[----:B------:R-:W-:Y:S01]  /*5b90*/  UIADD3 UR40, UPT, UPT, UR40, 0x300, URZ ;  /* 0x0000030028287890 */ /* 0x000fe2000fffe0ff */
[----:B------:R-:W-:Y:S01]  /*5ba0*/  UMOV UR37, URZ ;  /* 0x000000ff00257c82 */ /* 0x000fe20008000000 */
[----:B-1234-:R-:W-:-:S10]  /*5bb0*/  IMAD.IADD R38, R38, 0x1, R7 ;  /* 0x0000000126267824 */ /* 0x01efd400078e0207 */
.L_x_188:
[----:B-1----:R-:W1:Y:S01]  /*5bc0*/  S2R R16, SR_CgaCtaId ;  /* 0x0000000000107919 */ /* 0x002e620000008800 */
[----:B------:R-:W-:-:S04]  /*5bd0*/  MOV R3, 0x400 ;  /* 0x0000040000037802 */ /* 0x000fc80000000f00 */
[----:B-1----:R-:W-:Y:S02]  /*5be0*/  LEA R16, R16, R3, 0x18 ;  /* 0x0000000310107211 */ /* 0x002fe400078ec0ff */
[----:B------:R-:W-:-:S03]  /*5bf0*/  SHF.L.U32 R3, R104, 0x1f, RZ ;  /* 0x0000001f68037819 */ /* 0x000fc600000006ff */
[C-C-:B------:R-:W-:Y:S02]  /*5c00*/  IMAD R0, R93.reuse, 0x8, R16.reuse ;  /* 0x000000085d007824 */ /* 0x140fe400078e0210 */
[----:B------:R-:W-:Y:S02]  /*5c10*/  IMAD R8, R93, 0x10, R16 ;  /* 0x000000105d087824 */ /* 0x000fe400078e0210 */
[----:B------:R-:W1:Y:S02]  /*5c20*/  SYNCS.PHASECHK.TRANS64.TRYWAIT P0, [R0+URZ+0x150], R3 ;  /* 0x00015003000075a7 */ /* 0x000e6400080011ff */
[----:B-1----:R-:W-:Y:S05]  /*5c30*/  @!P0 BRA `(.L_x_112) ;  /* 0x0000004400408947 */ /* 0x002fea0003800000 */
.L_x_259:
        /* <DEDUP_REMOVED lines=11> */
[----:B--2---:R-:W-:-:S04]  /*5cf0*/  LOP3.LUT P3, RZ, R10, 0x1, RZ, 0xc0, !PT ;  /* 0x000000010aff7812 */ /* 0x004fc8000786c0ff */
[----:B------:R-:W-:-:S09]  /*5d00*/  P2R R113, PR, RZ, 0x8 ;  /* 0x00000008ff717803 */ /* 0x000fd20000000000 */
[----:B------:R-:W-:Y:S02]  /*5d10*/  @P3 MOV R101, R8 ;  /* 0x0000000800653202 */ /* 0x000fe40000000f00 */
[----:B------:R-:W-:Y:S01]  /*5d20*/  @P3 LOP3.LUT R100, R9, 0xffff, RZ, 0xc0, !PT ;  /* 0x0000ffff09643812 */ /* 0x000fe200078ec0ff */
[----:B-1----:R-:W-:Y:S06]  /*5d30*/  @!P0 BRA `(.L_x_113) ;  /* 0x0000000000b88947 */ /* 0x002fec0003800000 */
[----:B------:R-:W1:Y:S01]  /*5d40*/  LDC.64 R4, c[0x0][0xb18] ;  /* 0x0002c600ff047b82 */ /* 0x000e620000000a00 */
[----:B------:R-:W-:-:S07]  /*5d50*/  ISETP.NE.AND P0, PT, R34, 0x1, PT ;  /* 0x000000012200780c */ /* 0x000fce0003f05270 */
[----:B------:R-:W2:Y:S08]  /*5d60*/  LDC.64 R6, c[0x0][0xb10] ;  /* 0x0002c400ff067b82 */ /* 0x000eb00000000a00 */
[----:B------:R-:W3:Y:S08]  /*5d70*/  LDC R0, c[0x0][0xb20] ;  /* 0x0002c800ff007b82 */ /* 0x000ef00000000800 */
[----:B------:R-:W4:Y:S01]  /*5d80*/  LDC R12, c[0x0][0xb0c] ;  /* 0x0002c300ff0c7b82 */ /* 0x000f220000000800 */
[----:B-1----:R-:W-:Y:S01]  /*5d90*/  IMAD.HI.U32 R13, R94, R5, RZ ;  /* 0x000000055e0d7227 */ /* 0x002fe200078e00ff */
[----:B------:R-:W-:-:S03]  /*5da0*/  ISETP.NE.AND P1, PT, R4, 0x1, PT ;  /* 0x000000010400780c */ /* 0x000fc60003f25270 */
[----:B------:R-:W-:-:S03]  /*5db0*/  IMAD.HI.U32 R5, R100, R5, RZ ;  /* 0x0000000564057227 */ /* 0x000fc600078e00ff */
[----:B------:R-:W1:Y:S01]  /*5dc0*/  LDC.64 R2, c[0x0][0xb28] ;  /* 0x0002ca00ff027b82 */ /* 0x000e620000000a00 */
[----:B--2---:R-:W-:-:S04]  /*5dd0*/  IMAD.HI.U32 R14, R95, R6, RZ ;  /* 0x000000065f0e7227 */ /* 0x004fc800078e00ff */
[----:B------:R-:W-:Y:S01]  /*5de0*/  IMAD.HI.U32 R20, R101, R6, RZ ;  /* 0x0000000665147227 */ /* 0x000fe200078e00ff */
[----:B------:R-:W-:Y:S02]  /*5df0*/  SHF.R.U32.HI R14, RZ, R7, R14 ;  /* 0x00000007ff0e7219 */ /* 0x000fe4000001160e */
[-C--:B---3--:R-:W-:Y:S02]  /*5e00*/  SHF.R.U32.HI R13, RZ, R0.reuse, R13 ;  /* 0x00000000ff0d7219 */ /* 0x088fe4000001160d */
[----:B------:R-:W-:Y:S02]  /*5e10*/  SHF.R.U32.HI R5, RZ, R0, R5 ;  /* 0x00000000ff057219 */ /* 0x000fe40000011605 */
[----:B------:R-:W-:Y:S02]  /*5e20*/  SEL R13, R94, R13, !P1 ;  /* 0x0000000d5e0d7207 */ /* 0x000fe40004800000 */
[----:B------:R-:W-:Y:S02]  /*5e30*/  SHF.R.U32.HI R20, RZ, R7, R20 ;  /* 0x00000007ff147219 */ /* 0x000fe40000011614 */
[----:B----4-:R-:W-:-:S02]  /*5e40*/  ISETP.NE.AND P2, PT, R12, 0x1, PT ;  /* 0x000000010c00780c */ /* 0x010fc40003f45270 */
[----:B------:R-:W-:Y:S02]  /*5e50*/  SEL R5, R100, R5, !P1 ;  /* 0x0000000564057207 */ /* 0x000fe40004800000 */
[----:B------:R-:W-:Y:S02]  /*5e60*/  SEL R15, R95, R14, !P2 ;  /* 0x0000000e5f0f7207 */ /* 0x000fe40005000000 */
[----:B------:R-:W-:Y:S01]  /*5e70*/  SEL R7, R101, R20, !P2 ;  /* 0x0000001465077207 */ /* 0x000fe20005000000 */
[----:B-1----:R-:W-:-:S04]  /*5e80*/  IMAD.HI.U32 R14, R13, R2, RZ ;  /* 0x000000020d0e7227 */ /* 0x002fc800078e00ff */
        /* <DEDUP_REMOVED lines=25> */
.L_x_113:
[----:B------:R-:W1:Y:S02]  /*6020*/  LDCU UR4, c[0x0][0xb30] ;  /* 0x00016600ff0477ac */ /* 0x000e640008000800 */
[----:B-1----:R-:W-:-:S09]  /*6030*/  UISETP.NE.AND UP0, UPT, UR4, 0x1, UPT ;  /* 0x000000010400788c */ /* 0x002fd2000bf05270 */
[----:B------:R-:W-:Y:S05]  /*6040*/  BRA.U UP0, `(.L_x_114) ;  /* 0x0000000100407547 */ /* 0x000fea000b800000 */
[----:B------:R-:W1:Y:S08]  /*6050*/  LDC.64 R2, c[0x0][0xb18] ;  /* 0x0002c600ff027b82 */ /* 0x000e700000000a00 */
[----:B------:R-:W2:Y:S08]  /*6060*/  LDC.64 R4, c[0x0][0xb10] ;  /* 0x0002c400ff047b82 */ /* 0x000eb00000000a00 */
[----:B------:R-:W3:Y:S08]  /*6070*/  LDC R0, c[0x0][0xb20] ;  /* 0x0002c800ff007b82 */ /* 0x000ef00000000800 */
[----:B------:R-:W4:Y:S01]  /*6080*/  LDC R6, c[0x0][0xb0c] ;  /* 0x0002c300ff067b82 */ /* 0x000f220000000800 */
[----:B-1----:R-:W-:Y:S01]  /*6090*/  IMAD.HI.U32 R3, R100, R3, RZ ;  /* 0x0000000364037227 */ /* 0x002fe200078e00ff */
[----:B------:R-:W-:-:S03]  /*60a0*/  ISETP.NE.AND P0, PT, R2, 0x1, PT ;  /* 0x000000010200780c */ /* 0x000fc60003f05270 */
[----:B--2---:R-:W-:-:S05]  /*60b0*/  IMAD.HI.U32 R4, R101, R4, RZ ;  /* 0x0000000465047227 */ /* 0x004fca00078e00ff */
[----:B------:R-:W-:Y:S02]  /*60c0*/  SHF.R.U32.HI R4, RZ, R5, R4 ;  /* 0x00000005ff047219 */ /* 0x000fe40000011604 */
        /* <DEDUP_REMOVED lines=8> */
.L_x_114:
[----:B------:R-:W-:Y:S01]  /*6150*/  ULOP3.LUT UP0, URZ, UR40, 0x90, URZ, 0xc0, !UPT ;  /* 0x0000009028ff7892 */ /* 0x000fe2000f80c0ff */
[----:B------:R-:W-:Y:S02]  /*6160*/  IADD3 R93, PT, PT, R93, 0x1, RZ ;  /* 0x000000015d5d7810 */ /* 0x000fe40007ffe0ff */
[----:B------:R-:W-:-:S06]  /*6170*/  @P3 SHF.R.U32.HI R102, RZ, 0x10, R9 ;  /* 0x00000010ff663819 */ /* 0x000fcc0000011609 */
[----:B------:R-:W-:Y:S05]  /*6180*/  BRA.U !UP0, `(.L_x_115) ;  /* 0x00000001087c7547 */ /* 0x000fea000b800000 */
[----:B------:R-:W-:Y:S01]  /*6190*/  MOV R2, 0x0 ;  /* 0x0000000000027802 */ /* 0x000fe20000000f00 */
[----:B------:R-:W1:Y:S01]  /*61a0*/  LDCU.64 UR8, c[0x4][0x80] ;  /* 0x01001000ff0877ac */ /* 0x000e620008000a00 */
[----:B------:R-:W-:Y:S02]  /*61b0*/  HFMA2 R12, -RZ, RZ, 0, 5.9604644775390625e-08 ;  /* 0x00000001ff0c7431 */ /* 0x000fe400000001ff */
[----:B------:R-:W-:Y:S01]  /*61c0*/  IMAD.MOV.U32 R8, RZ, RZ, 0x70 ;  /* 0x00000070ff087424 */ /* 0x000fe200078e00ff */
[----:B------:R2:W3:Y:S01]  /*61d0*/  LDC.64 R14, c[0x4][R2] ;  /* 0x01000000020e7b82 */ /* 0x0004e20000000a00 */
[----:B------:R-:W4:Y:S01]  /*61e0*/  LDCU.64 UR6, c[0x4][0x88] ;  /* 0x01001100ff0677ac */ /* 0x000f220008000a00 */
[----:B------:R-:W-:Y:S01]  /*61f0*/  IMAD.MOV.U32 R13, RZ, RZ, RZ ;  /* 0x000000ffff0d7224 */ /* 0x000fe200078e00ff */
[----:B------:R-:W2:Y:S01]  /*6200*/  LDCU.64 UR4, c[0x4][0x8] ;  /* 0x01000100ff0477ac */ /* 0x000ea20008000a00 */
[----:B-1----:R-:W-:Y:S01]  /*6210*/  IMAD.U32 R4, RZ, RZ, UR8 ;  /* 0x00000008ff047e24 */ /* 0x002fe2000f8e00ff */
[----:B------:R-:W-:Y:S01]  /*6220*/  MOV R5, UR9 ;  /* 0x0000000900057c02 */ /* 0x000fe20008000f00 */
[----:B----4-:R-:W-:Y:S01]  /*6230*/  IMAD.U32 R6, RZ, RZ, UR6 ;  /* 0x00000006ff067e24 */ /* 0x010fe2000f8e00ff */
[----:B------:R-:W-:Y:S01]  /*6240*/  MOV R7, UR7 ;  /* 0x0000000700077c02 */ /* 0x000fe20008000f00 */
[----:B--2---:R-:W-:Y:S01]  /*6250*/  IMAD.U32 R10, RZ, RZ, UR4 ;  /* 0x00000004ff0a7e24 */ /* 0x004fe2000f8e00ff */
[----:B------:R-:W-:-:S02]  /*6260*/  MOV R11, UR5 ;  /* 0x00000005000b7c02 */ /* 0x000fc40008000f00 */
[----:B------:R-:W-:-:S07]  /*6270*/  LEPC R20, `(.L_x_116) ;  /* 0x000000001014794e */ /* 0x000fce0000000000 */
[----:B---3-5:R-:W-:Y:S05]  /*6280*/  CALL.ABS.NOINC R14 ;  /* 0x000000000e007343 */ /* 0x028fea0003c00000 */
.L_x_116:
[----:B------:R-:W1:Y:S01]  /*6290*/  LDC.64 R2, c[0x4][R2] ;  /* 0x0100000002027b82 */ /* 0x000e620000000a00 */
[----:B------:R-:W2:Y:S01]  /*62a0*/  LDCU.64 UR8, c[0x4][0x80] ;  /* 0x01001000ff0877ac */ /* 0x000ea20008000a00 */
[----:B------:R-:W-:Y:S02]  /*62b0*/  HFMA2 R12, -RZ, RZ, 0, 5.9604644775390625e-08 ;  /* 0x00000001ff0c7431 */ /* 0x000fe400000001ff */
[----:B------:R-:W-:Y:S01]  /*62c0*/  IMAD.MOV.U32 R8, RZ, RZ, 0x70 ;  /* 0x00000070ff087424 */ /* 0x000fe200078e00ff */
[----:B------:R-:W3:Y:S01]  /*62d0*/  LDCU.64 UR6, c[0x4][0x88] ;  /* 0x01001100ff0677ac */ /* 0x000ee20008000a00 */
[----:B------:R-:W-:Y:S01]  /*62e0*/  IMAD.MOV.U32 R13, RZ, RZ, RZ ;  /* 0x000000ffff0d7224 */ /* 0x000fe200078e00ff */
[----:B------:R-:W4:Y:S01]  /*62f0*/  LDCU.64 UR4, c[0x4][0x8] ;  /* 0x01000100ff0477ac */ /* 0x000f220008000a00 */
[----:B--2---:R-:W-:Y:S02]  /*6300*/  MOV R4, UR8 ;  /* 0x0000000800047c02 */ /* 0x004fe40008000f00 */
[----:B------:R-:W-:Y:S01]  /*6310*/  MOV R5, UR9 ;  /* 0x0000000900057c02 */ /* 0x000fe20008000f00 */
[----:B---3--:R-:W-:Y:S01]  /*6320*/  IMAD.U32 R6, RZ, RZ, UR6 ;  /* 0x00000006ff067e24 */ /* 0x008fe2000f8e00ff */
[----:B------:R-:W-:Y:S01]  /*6330*/  MOV R7, UR7 ;  /* 0x0000000700077c02 */ /* 0x000fe20008000f00 */
[----:B----4-:R-:W-:Y:S01]  /*6340*/  IMAD.U32 R10, RZ, RZ, UR4 ;  /* 0x00000004ff0a7e24 */ /* 0x010fe2000f8e00ff */
[----:B------:R-:W-:-:S02]  /*6350*/  MOV R11, UR5 ;  /* 0x00000005000b7c02 */ /* 0x000fc40008000f00 */
[----:B------:R-:W-:-:S07]  /*6360*/  LEPC R20, `(.L_x_115) ;  /* 0x000000001014794e */ /* 0x000fce0000000000 */
[----:B-1----:R-:W-:Y:S05]  /*6370*/  CALL.ABS.NOINC R2 ;  /* 0x0000000002007343 */ /* 0x002fea0003c00000 */
.L_x_115:
[----:B------:R-:W1:Y:S01]  /*6380*/  LDC.64 R2, c[0x0][0x890] ;  /* 0x00022400ff027b82 */ /* 0x000e620000000a00 */
[----:B------:R-:W-:Y:S02]  /*6390*/  LOP3.LUT R99, R107, 0x1, RZ, 0x3c, !PT ;  /* 0x000000016b637812 */ /* 0x000fe400078e3cff */
[----:B-1----:R-:W-:-:S04]  /*63a0*/  ISETP.NE.U32.AND P2, PT, R2, RZ, PT ;  /* 0x000000ff0200720c */ /* 0x002fc80003f45070 */
[----:B------:R-:W-:-:S13]  /*63b0*/  ISETP.NE.AND.EX P2, PT, R3, RZ, PT, P2 ;  /* 0x000000ff0300720c */ /* 0x000fda0003f45320 */
[----:B------:R-:W-:Y:S05]  /*63c0*/  @!P2 BRA `(.L_x_117) ;  /* 0x000000000034a947 */ /* 0x000fea0003800000 */
[----:B------:R-:W1:Y:S02]  /*63d0*/  LDCU.64 UR4, c[0x0][0x888] ;  /* 0x00011100ff0477ac */ /* 0x000e640008000a00 */
[----:B-1----:R-:W-:-:S04]  /*63e0*/  UISETP.NE.U32.AND UP0, UPT, UR4, URZ, UPT ;  /* 0x000000ff0400728c */ /* 0x002fc8000bf05070 */
[----:B------:R-:W-:-:S09]  /*63f0*/  UISETP.NE.AND.EX UP0, UPT, UR5, URZ, UPT, UP0 ;  /* 0x000000ff0500728c */ /* 0x000fd2000bf05300 */
[----:B------:R-:W-:Y:S05]  /*6400*/  BRA.U !UP0, `(.L_x_118) ;  /* 0x0000000108187547 */ /* 0x000fea000b800000 */
[----:B------:R-:W1:Y:S01]  /*6410*/  LDC.64 R4, c[0x0][0x888] ;  /* 0x00022200ff047b82 */ /* 0x000e620000000a00 */
[----:B------:R-:W-:-:S04]  /*6420*/  IMAD R0, R2, UR36, RZ ;  /* 0x0000002402007c24 */ /* 0x000fc8000f8e02ff */
[----:B-1----:R-:W-:-:S05]  /*6430*/  IMAD.WIDE R4, R0, 0x4, R4 ;  /* 0x0000000400047825 */ /* 0x002fca00078e0204 */
[----:B-----5:R1:W5:Y:S01]  /*6440*/  LDG.E R58, desc[UR38][R4.64] ;  /* 0x00000026043a7981 */ /* 0x020362000c1e1900 */
[----:B------:R-:W-:Y:S01]  /*6450*/  MOV R79, 0x1 ;  /* 0x00000001004f7802 */ /* 0x000fe20000000f00 */
[----:B------:R-:W-:Y:S06]  /*6460*/  BRA `(.L_x_117) ;  /* 0x00000000000c7947 */ /* 0x000fec0003800000 */
.L_x_118:
[----:B------:R-:W1:Y:S01]  /*6470*/  LDCU UR4, c[0x0][0x880] ;  /* 0x00011000ff0477ac */ /* 0x000e620008000800 */
[----:B------:R-:W-:Y:S01]  /*6480*/  HFMA2 R79, -RZ, RZ, 0, 5.9604644775390625e-08 ;  /* 0x00000001ff4f7431 */ /* 0x000fe200000001ff */
[----:B-1---5:R-:W-:Y:S02]  /*6490*/  MOV R58, UR4 ;  /* 0x00000004003a7c02 */ /* 0x022fe40008000f00 */
.L_x_117:
[----:B-1----:R-:W1:Y:S02]  /*64a0*/  LDC.64 R4, c[0x0][0x8b0] ;  /* 0x00022c00ff047b82 */ /* 0x002e640000000a00 */
        /* <DEDUP_REMOVED lines=11> */
[----:B------:R-:W-:Y:S05]  /*6560*/  BRA `(.L_x_119) ;  /* 0x0000000000087947 */ /* 0x000fea0003800000 */
.L_x_120:
[----:B------:R-:W1:Y:S02]  /*6570*/  LDCU UR4, c[0x0][0x8a0] ;  /* 0x00011400ff0477ac */ /* 0x000e640008000800 */
[----:B-1---5:R-:W-:Y:S02]  /*6580*/  MOV R39, UR4 ;  /* 0x0000000400277c02 */ /* 0x022fe40008000f00 */
.L_x_119:
[----:B------:R-:W-:Y:S01]  /*6590*/  UISETP.NE.AND UP0, UPT, UR41, URZ, UPT ;  /* 0x000000ff2900728c */ /* 0x000fe2000bf05270 */
[----:B------:R-:W-:-:S04]  /*65a0*/  PLOP3.LUT P0, PT, PT, PT, PT, 0x8, 0x80 ;  /* 0x000000000080781c */ /* 0x000fc80003f0e170 */
[----:B------:R-:W-:-:S04]  /*65b0*/  P2R R117, PR, RZ, 0x1 ;  /* 0x00000001ff757803 */ /* 0x000fc80000000000 */
[----:B------:R-:W-:Y:S05]  /*65c0*/  BRA.U !UP0, `(.L_x_121) ;  /* 0x00000001083c7547 */ /* 0x000fea000b800000 */
[----:B------:R-:W-:-:S04]  /*65d0*/  ISETP.NE.U32.AND P0, PT, R2, RZ, PT ;  /* 0x000000ff0200720c */ /* 0x000fc80003f05070 */
[----:B------:R-:W-:-:S13]  /*65e0*/  ISETP.NE.AND.EX P0, PT, R3, RZ, PT, P0 ;  /* 0x000000ff0300720c */ /* 0x000fda0003f05300 */
[----:B-----5:R-:W-:-:S04]  /*65f0*/  @!P0 FSETP.EQ.AND P1, PT, R58, RZ, PT ;  /* 0x000000ff3a00820b */ /* 0x020fc80003f22000 */
[----:B------:R-:W-:Y:S01]  /*6600*/  P2R R117, PR, RZ, 0x2 ;  /* 0x00000002ff757803 */ /* 0x000fe20000000000 */
[----:B------:R-:W-:Y:S08]  /*6610*/  @!P0 BRA `(.L_x_121) ;  /* 0x0000000000288947 */ /* 0x000ff00003800000 */
[----:B------:R-:W2:Y:S01]  /*6620*/  LDCU.64 UR4, c[0x0][0x888] ;  /* 0x00011100ff0477ac */ /* 0x000ea20008000a00 */
[----:B------:R-:W-:Y:S02]  /*6630*/  LOP3.LUT P1, RZ, R79, 0xff, RZ, 0xc0, !PT ;  /* 0x000000ff4fff7812 */ /* 0x000fe4000782c0ff */
[----:B------:R-:W-:-:S04]  /*6640*/  FSETP.NEU.AND P0, PT, R58, RZ, PT ;  /* 0x000000ff3a00720b */ /* 0x000fc80003f0d000 */
[----:B------:R-:W-:Y:S02]  /*6650*/  SEL R0, RZ, 0xffffffff, P0 ;  /* 0xffffffffff007807 */ /* 0x000fe40000000000 */
[----:B--2---:R-:W-:-:S04]  /*6660*/  ISETP.NE.U32.AND P3, PT, RZ, UR4, PT ;  /* 0x00000004ff007c0c */ /* 0x004fc8000bf65070 */
[----:B------:R-:W-:-:S04]  /*6670*/  ISETP.NE.AND.EX P3, PT, RZ, UR5, PT, P3 ;  /* 0x00000005ff007c0c */ /* 0x000fc8000bf65330 */
[----:B------:R-:W-:-:S04]  /*6680*/  @!P1 SEL R0, RZ, 0xffffffff, P3 ;  /* 0xffffffffff009807 */ /* 0x000fc80001800000 */
[----:B------:R-:W-:-:S04]  /*6690*/  LOP3.LUT R0, R0, 0x1, RZ, 0xc0, !PT ;  /* 0x0000000100007812 */ /* 0x000fc800078ec0ff */
[----:B------:R-:W-:-:S04]  /*66a0*/  ISETP.EQ.U32.AND P0, PT, R0, 0x1, PT ;  /* 0x000000010000780c */ /* 0x000fc80003f02070 */
[----:B------:R-:W-:-:S09]  /*66b0*/  P2R R117, PR, RZ, 0x1 ;  /* 0x00000001ff757803 */ /* 0x000fd20000000000 */
.L_x_121:
[----:B------:R-:W-:Y:S01]  /*66c0*/  ISETP.NE.AND P3, PT, R117, RZ, PT ;  /* 0x000000ff7500720c */ /* 0x000fe20003f65270 */
[----:B-1----:R-:W-:Y:S01]  /*66d0*/  IMAD R7, R37, 0x8, R16 ;  /* 0x0000000825077824 */ /* 0x002fe200078e0210 */
[----:B------:R-:W-:Y:S01]  /*66e0*/  SHF.L.U32 R4, R106, 0x1f, RZ ;  /* 0x0000001f6a047819 */ /* 0x000fe200000006ff */
[----:B------:R-:W1:Y:S01]  /*66f0*/  LDCU.64 UR4, c[0x0][0x888] ;  /* 0x00011100ff0477ac */ /* 0x000e620008000a00 */
[----:B------:R-:W-:Y:S01]  /*6700*/  IMAD.MOV.U32 R98, RZ, RZ, 0x1 ;  /* 0x00000001ff627424 */ /* 0x000fe200078e00ff */
[----:B------:R-:W-:Y:S01]  /*6710*/  CS2R R86, SRZ ;  /* 0x0000000000567805 */ /* 0x000fe2000001ff00 */
[----:B------:R-:W-:Y:S01]  /*6720*/  IMAD.SHL.U32 R92, R19, 0x40, RZ ;  /* 0x00000040135c7824 */ /* 0x000fe200078e00ff */
[----:B------:R-:W-:Y:S01]  /*6730*/  CS2R R84, SRZ ;  /* 0x0000000000547805 */ /* 0x000fe2000001ff00 */
[----:B------:R-:W-:Y:S01]  /*6740*/  IMAD.SHL.U32 R91, R18, 0x40, RZ ;  /* 0x00000040125b7824 */ /* 0x000fe200078e00ff */
[----:B------:R-:W-:Y:S01]  /*6750*/  CS2R R82, SRZ ;  /* 0x0000000000527805 */ /* 0x000fe2000001ff00 */
[----:B------:R-:W-:Y:S01]  /*6760*/  IMAD R35, R37, 0x20, R38 ;  /* 0x0000002025237824 */ /* 0x000fe200078e0226 */
[----:B------:R-:W-:Y:S01]  /*6770*/  CS2R R80, SRZ ;  /* 0x0000000000507805 */ /* 0x000fe2000001ff00 */
[----:B------:R-:W-:Y:S01]  /*6780*/  IMAD.MOV.U32 R36, RZ, RZ, RZ ;  /* 0x000000ffff247224 */ /* 0x000fe200078e00ff */
[----:B------:R-:W-:Y:S01]  /*6790*/  @!P3 SHF.L.U32 R2, R99, 0x1f, RZ ;  /* 0x0000001f6302b819 */ /* 0x000fe200000006ff */
[----:B------:R-:W-:-:S02]  /*67a0*/  @!P3 IMAD R5, R105, 0x8, R16 ;  /* 0x000000086905b824 */ /* 0x000fc400078e0210 */
[----:B------:R-:W-:Y:S02]  /*67b0*/  IMAD.U32 R96, RZ, RZ, UR37 ;  /* 0x00000025ff607e24 */ /* 0x000fe4000f8e00ff */
[----:B------:R-:W2:Y:S01]  /*67c0*/  @!P3 SYNCS.PHASECHK.TRANS64.TRYWAIT P1, [R5+URZ+0x110], R2 ;  /* 0x000110020500b5a7 */ /* 0x000ea200080211ff */
[----:B------:R-:W-:Y:S01]  /*67d0*/  IMAD.MOV.U32 R97, RZ, RZ, R105 ;  /* 0x000000ffff617224 */ /* 0x000fe200078e0069 */
[----:B-1----:R-:W-:-:S04]  /*67e0*/  ISETP.NE.U32.AND P0, PT, RZ, UR4, PT ;  /* 0x00000004ff007c0c */ /* 0x002fc8000bf05070 */
[----:B------:R-:W-:-:S04]  /*67f0*/  ISETP.NE.AND.EX P0, PT, RZ, UR5, PT, P0 ;  /* 0x00000005ff007c0c */ /* 0x000fc8000bf05300 */
[----:B------:R-:W-:Y:S02]  /*6800*/  SEL R3, RZ, 0xffffffff, P0 ;  /* 0xffffffffff037807 */ /* 0x000fe40000000000 */
[----:B-----5:R-:W-:Y:S01]  /*6810*/  FSETP.NEU.AND P0, PT, R58, RZ, PT ;  /* 0x000000ff3a00720b */ /* 0x020fe20003f0d000 */
[----:B------:R-:W1:Y:S03]  /*6820*/  SYNCS.PHASECHK.TRANS64.TRYWAIT P4, [R7+URZ+0x170], R4 ;  /* 0x00017004070075a7 */ /* 0x000e6600080811ff */
[----:B------:R-:W-:Y:S02]  /*6830*/  SEL R0, RZ, 0xffffffff, P0 ;  /* 0xffffffffff007807 */ /* 0x000fe40000000000 */
[----:B------:R-:W-:-:S04]  /*6840*/  LOP3.LUT P0, R90, R79, 0xff, RZ, 0xc0, !PT ;  /* 0x000000ff4f5a7812 */ /* 0x000fc8000780c0ff */
[----:B------:R-:W-:-:S04]  /*6850*/  @P2 SEL R0, R3, R0, !P0 ;  /* 0x0000000003002207 */ /* 0x000fc80004000000 */
[----:B------:R-:W-:-:S04]  /*6860*/  LOP3.LUT R0, R0, 0x1, RZ, 0xc0, !PT ;  /* 0x0000000100007812 */ /* 0x000fc800078ec0ff */
[----:B------:R-:W-:-:S04]  /*6870*/  ISETP.NE.U32.AND P0, PT, R0, 0x1, PT ;  /* 0x000000010000780c */ /* 0x000fc80003f05070 */
[----:B------:R-:W-:Y:S02]  /*6880*/  P2R R112, PR, RZ, 0x1 ;  /* 0x00000001ff707803 */ /* 0x000fe40000000000 */
[----:B------:R-:W-:Y:S02]  /*6890*/  PLOP3.LUT P0, PT, PT, PT, PT, 0x80, 0x8 ;  /* 0x000000000008781c */ /* 0x000fe40003f0f070 */
[----:B--2---:R-:W-:Y:S02]  /*68a0*/  @!P3 SEL R98, RZ, 0x1, !P1 ;  /* 0x00000001ff62b807 */ /* 0x004fe40004800000 */
[----:B------:R-:W-:-:S04]  /*68b0*/  PLOP3.LUT P1, PT, PT, PT, PT, 0x8, 0x80 ;  /* 0x000000000080781c */ /* 0x000fc80003f2e170 */
[----:B------:R-:W-:Y:S02]  /*68c0*/  P2R R115, PR, RZ, 0x2 ;  /* 0x00000002ff737803 */ /* 0x000fe40000000000 */
[----:B-1----:R-:W-:-:S07]  /*68d0*/  P2R R116, PR, RZ, 0x10 ;  /* 0x00000010ff747803 */ /* 0x002fce0000000000 */
.L_x_187:
[----:B------:R-:W-:Y:S01]  /*68e0*/  ISETP.NE.AND P1, PT, R117, RZ, PT ;  /* 0x000000ff7500720c */ /* 0x000fe20003f25270 */
[----:B------:R-:W-:Y:S05]  /*68f0*/  YIELD ;  /* 0x0000000000007946 */ /* 0x000fea0003800000 */
[----:B------:R-:W-:Y:S01]  /*6900*/  P2R R114, PR, RZ, 0x1 ;  /* 0x00000001ff727803 */ /* 0x000fe20000000000 */
[----:B------:R-:W-:Y:S06]  /*6910*/  BSSY B1, `(.L_x_122) ;  /* 0x0000022000017945 */ /* 0x000fec0003800000 */
[----:B-1----:R-:W-:Y:S05]  /*6920*/  @P1 BRA `(.L_x_123) ;  /* 0x0000000000801947 */ /* 0x002fea0003800000 */
[----:B------:R-:W-:Y:S01]  /*6930*/  ISETP.NE.AND P1, PT, R112, RZ, PT ;  /* 0x000000ff7000720c */ /* 0x000fe20003f25270 */
[----:B------:R-:W-:Y:S01]  /*6940*/  BSSY B0, `(.L_x_124) ;  /* 0x0000017000007945 */ /* 0x000fe20003800000 */
[----:B------:R-:W-:Y:S01]  /*6950*/  LOP3.LUT P2, RZ, R109, 0x40, RZ, 0xc0, !PT ;  /* 0x000000406dff7812 */ /* 0x000fe2000784c0ff */
[C---:B------:R-:W-:Y:S01]  /*6960*/  VIADD R2, R97.reuse, 0x1 ;  /* 0x0000000161027836 */ /* 0x040fe20000000000 */
[----:B------:R-:W-:Y:S09]  /*6970*/  PLOP3.LUT P0, PT, PT, PT, PT, 0x8, 0x80 ;  /* 0x000000000080781c */ /* 0x000ff20003f0e170 */
[----:B------:R-:W-:Y:S01]  /*6980*/  @P1 IMAD R4, R97, 0x800, R108 ;  /* 0x0000080061041824 */ /* 0x000fe200078e026c */
[----:B------:R-:W-:Y:S01]  /*6990*/  @P1 MOV R3, 0x400 ;  /* 0x0000040000031802 */ /* 0x000fe20000000f00 */
[----:B------:R-:W1:Y:S01]  /*69a0*/  @P1 S2R R0, SR_CgaCtaId ;  /* 0x0000000000001919 */ /* 0x000e620000008800 */
[----:B------:R-:W-:Y:S02]  /*69b0*/  @P1 PLOP3.LUT P0, PT, P2, PT, PT, 0x80, 0x8 ;  /* 0x000000000008181c */ /* 0x000fe4000170f070 */
[----:B-1----:R-:W-:Y:S05]  /*69c0*/  @P1 LEA R3, R0, R3, 0x18 ;  /* 0x0000000300031211 */ /* 0x002fea00078ec0ff */
[----:B------:R-:W-:Y:S04]  /*69d0*/  @P1 IMAD.U32 R4, R4, 0x2, R3 ;  /* 0x0000000204041824 */ /* 0x000fe800078e0003 */
[C---:B------:R-:W-:Y:S02]  /*69e0*/  @P1 VIADD R0, R4.reuse, 0x300 ;  /* 0x0000030004001836 */ /* 0x040fe40000000000 */
[----:B------:R-:W-:Y:S02]  /*69f0*/  @P1 VIADD R3, R4, 0x310 ;  /* 0x0000031004031836 */ /* 0x000fe40000000000 */
[----:B------:R-:W-:Y:S01]  /*6a00*/  @P0 VIADD R3, R0, 0xfffffff0 ;  /* 0xfffffff000030836 */ /* 0x000fe20000000000 */
[----:B------:R-:W-:Y:S11]  /*6a10*/  ISETP.NE.AND P0, PT, R98, RZ, PT ;  /* 0x000000ff6200720c */ /* 0x000ff60003f05270 */
[----:B------:R-:W-:Y:S02]  /*6a20*/  @!UPT UIADD3 URZ, UPT, UPT, URZ, URZ, URZ ;  /* 0x000000fffffff290 */ /* 0x000fe4000fffe0ff */
[----:B------:R-:W-:Y:S05]  /*6a30*/  @P0 BRA `(.L_x_125) ;  /* 0x00000000001c0947 */ /* 0x000fea0003800000 */
[----:B------:R-:W1:Y:S01]  /*6a40*/  S2UR UR4, SR_CgaCtaId ;  /* 0x00000000000479c3 */ /* 0x000e620000008800 */
[----:B------:R-:W-:Y:S01]  /*6a50*/  UMOV UR5, 0x400 ;  /* 0x0000040000057882 */ /* 0x000fe20000000000 */
[----:B------:R-:W-:Y:S01]  /*6a60*/  SHF.L.U32 R0, R99, 0x1f, RZ ;  /* 0x0000001f63007819 */ /* 0x000fe200000006ff */
[----:B-1----:R-:W-:Y:S06]  /*6a70*/  ULEA UR4, UR4, UR5, 0x18 ;  /* 0x0000000504047291 */ /* 0x002fec000f8ec0ff */
[----:B------:R-:W-:Y:S04]  /*6a80*/  LEA R5, R97, UR4, 0x3 ;  /* 0x0000000461057c11 */ /* 0x000fe8000f8e18ff */
[----:B------:R-:W1:Y:S02]  /*6a90*/  SYNCS.PHASECHK.TRANS64.TRYWAIT P0, [R5+URZ+0x110], R0 ;  /* 0x00011000050075a7 */ /* 0x000e6400080011ff */
[----:B-1----:R-:W-:Y:S05]  /*6aa0*/  @!P0 BRA `(.L_x_126) ;  /* 0x0000003400b88947 */ /* 0x002fea0003800000 */
.L_x_125:
[----:B------:R-:W-:Y:S05]  /*6ab0*/  BSYNC B0 ;  /* 0x0000000000007941 */ /* 0x000fea0003800000 */
.L_x_124:
[----:B------:R-:W-:Y:S02]  /*6ac0*/  ISETP.NE.AND P1, PT, R112, RZ, PT ;  /* 0x000000ff7000720c */ /* 0x000fe40003f25270 */
[C---:B------:R-:W-:Y:S04]  /*6ad0*/  ISETP.NE.AND P0, PT, R2.reuse, 0x3, PT ;  /* 0x000000030200780c */ /* 0x040fe80003f05270 */
[----:B-1----:R-:W-:Y:S02]  /*6ae0*/  SEL R0, RZ, 0x1, P0 ;  /* 0x00000001ff007807 */ /* 0x002fe40000000000 */
[----:B------:R-:W-:Y:S02]  /*6af0*/  SEL R97, R2, RZ, P0 ;  /* 0x000000ff02617207 */ /* 0x000fe40000000000 */
[----:B------:R-:W-:Y:S03]  /*6b00*/  LOP3.LUT R99, R99, R0, RZ, 0x3c, !PT ;  /* 0x0000000063637212 */ /* 0x000fe600078e3cff */
[----:B------:R1:W2:Y:S04]  /*6b10*/  @P1 LDS.128 R80, [R4+0x300] ;  /* 0x0003000004501984 */ /* 0x0002a80000000c00 */
[----:B------:R1:W3:Y:S02]  /*6b20*/  @P1 LDS.128 R84, [R3] ;  /* 0x0000000003541984 */ /* 0x0002e40000000c00 */
.L_x_123:
[----:B------:R-:W-:Y:S05]  /*6b30*/  BSYNC B1 ;  /* 0x0000000000017941 */ /* 0x000fea0003800000 */
.L_x_122:
[----:B------:R-:W-:Y:S01]  /*6b40*/  ISETP.NE.AND P1, PT, R116, RZ, PT ;  /* 0x000000ff7400720c */ /* 0x000fe20003f25270 */
[----:B------:R-:W4:Y:S01]  /*6b50*/  S2UR UR4, SR_CgaCtaId ;  /* 0x00000000000479c3 */ /* 0x000f220000008800 */
[----:B------:R-:W-:Y:S01]  /*6b60*/  ISETP.NE.AND P0, PT, R115, RZ, PT ;  /* 0x000000ff7300720c */ /* 0x000fe20003f05270 */
[----:B------:R-:W-:Y:S01]  /*6b70*/  IMAD.IADD R32, R35, 0x1, R36 ;  /* 0x0000000123207824 */ /* 0x000fe200078e0224 */
[----:B------:R-:W-:Y:S01]  /*6b80*/  MOV R88, 0x400 ;  /* 0x0000040000587802 */ /* 0x000fe20000000f00 */
[----:B------:R-:W-:Y:S01]  /*6b90*/  BSSY B0, `(.L_x_127) ;  /* 0x000000a000007945 */ /* 0x000fe20003800000 */
[----:B------:R-:W-:Y:S02]  /*6ba0*/  PLOP3.LUT P0, PT, P0, P1, PT, 0xf8, 0x8f ;  /* 0x00000000008f781c */ /* 0x000fe40000703f70 */
[----:B------:R-:W-:Y:S01]  /*6bb0*/  SHF.R.U32.HI R0, RZ, 0x15, R32 ;  /* 0x00000015ff007819 */ /* 0x000fe20000011620 */
[----:B----4-:R-:W-:Y:S05]  /*6bc0*/  IMAD.U32 R89, RZ, RZ, UR4 ;  /* 0x00000004ff597e24 */ /* 0x010fea000f8e00ff */
[----:B------:R-:W-:Y:S05]  /*6bd0*/  LEA R88, R89, R88, 0x18 ;  /* 0x0000005859587211 */ /* 0x000fea00078ec0ff */
[----:B------:R-:W-:Y:S01]  /*6be0*/  IMAD R118, R37, 0x8, R88 ;  /* 0x0000000825767824 */ /* 0x000fe200078e0258 */
[----:B------:R-:W-:Y:S06]  /*6bf0*/  @P0 BRA `(.L_x_128) ;  /* 0x00000000000c0947 */ /* 0x000fec0003800000 */
[----:B-1----:R-:W-:Y:S04]  /*6c00*/  SHF.L.U32 R3, R106, 0x1f, RZ ;  /* 0x0000001f6a037819 */ /* 0x002fe800000006ff */
[----:B------:R-:W1:Y:S02]  /*6c10*/  SYNCS.PHASECHK.TRANS64.TRYWAIT P0, [R118+URZ+0x170], R3 ;  /* 0x00017003760075a7 */ /* 0x000e6400080011ff */
[----:B-1----:R-:W-:Y:S05]  /*6c20*/  @!P0 BRA `(.L_x_129) ;  /* 0x00000034006c8947 */ /* 0x002fea0003800000 */
.L_x_128:
[----:B------:R-:W-:Y:S05]  /*6c30*/  BSYNC B0 ;  /* 0x0000000000007941 */ /* 0x000fea0003800000 */
.L_x_127:
[----:B------:R-:W-:Y:S11]  /*6c40*/  LOP3.LUT P0, RZ, R0, 0x3, R111, 0x48, !PT ;  /* 0x0000000300ff7812 */ /* 0x000ff6000780486f */
[----:B------:R-:W-:Y:S02]  /*6c50*/  @!UPT UIADD3 URZ, UPT, UPT, URZ, URZ, URZ ;  /* 0x000000fffffff290 */ /* 0x000fe4000fffe0ff */
[----:B------:R-:W-:Y:S05]  /*6c60*/  @!P0 BRA `(.L_x_130) ;  /* 0x0000000000408947 */ /* 0x000fea0003800000 */
[----:B------:R-:W4:Y:S01]  /*6c70*/  LDCU.64 UR8, c[0x4][0x70] ;  /* 0x01000e00ff0877ac */ /* 0x000f220008000a00 */
[----:B-1----:R-:W-:Y:S01]  /*6c80*/  MOV R3, 0x0 ;  /* 0x0000000000037802 */ /* 0x002fe20000000f00 */
[----:B------:R-:W-:Y:S02]  /*6c90*/  HFMA2 R12, -RZ, RZ, 0, 5.9604644775390625e-08 ;  /* 0x00000001ff0c7431 */ /* 0x000fe400000001ff */
[----:B------:R-:W-:Y:S02]  /*6ca0*/  IMAD.MOV.U32 R8, RZ, RZ, 0x192 ;  /* 0x00000192ff087424 */ /* 0x000fe400078e00ff */
[----:B------:R-:W-:Y:S01]  /*6cb0*/  IMAD.MOV.U32 R13, RZ, RZ, RZ ;  /* 0x000000ffff0d7224 */ /* 0x000fe200078e00ff */
[----:B------:R-:W1:Y:S01]  /*6cc0*/  LDCU.64 UR6, c[0x4][0x78] ;  /* 0x01000f00ff0677ac */ /* 0x000e620008000a00 */
[----:B------:R-:W2:Y:S01]  /*6cd0*/  LDC.64 R2, c[0x4][R3] ;  /* 0x0100000003027b82 */ /* 0x000ea20000000a00 */
[----:B------:R-:W5:Y:S01]  /*6ce0*/  LDCU.64 UR4, c[0x4][0x10] ;  /* 0x01000200ff0477ac */ /* 0x000f620008000a00 */
[----:B----4-:R-:W-:Y:S01]  /*6cf0*/  MOV R5, UR9 ;  /* 0x0000000900057c02 */ /* 0x010fe20008000f00 */
[----:B------:R-:W-:Y:S01]  /*6d00*/  IMAD.U32 R4, RZ, RZ, UR8 ;  /* 0x00000008ff047e24 */ /* 0x000fe2000f8e00ff */
[----:B-1----:R-:W-:Y:S01]  /*6d10*/  MOV R7, UR7 ;  /* 0x0000000700077c02 */ /* 0x002fe20008000f00 */
[----:B------:R-:W-:Y:S01]  /*6d20*/  IMAD.U32 R6, RZ, RZ, UR6 ;  /* 0x00000006ff067e24 */ /* 0x000fe2000f8e00ff */
[----:B-----5:R-:W-:Y:S01]  /*6d30*/  MOV R11, UR5 ;  /* 0x00000005000b7c02 */ /* 0x020fe20008000f00 */
[----:B------:R-:W-:Y:S02]  /*6d40*/  IMAD.U32 R10, RZ, RZ, UR4 ;  /* 0x00000004ff0a7e24 */ /* 0x000fe4000f8e00ff */
[----:B------:R-:W-:Y:S07]  /*6d50*/  LEPC R20, `(.L_x_130) ;  /* 0x000000001014794e */ /* 0x000fee0000000000 */
[----:B--23--:R-:W-:Y:S05]  /*6d60*/  CALL.ABS.NOINC R2 ;  /* 0x0000000002007343 */ /* 0x00cfea0003c00000 */
.L_x_130:
[----:B------:R-:W-:Y:S05]  /*6d70*/  WARPSYNC.ALL ;  /* 0x0000000000007948 */ /* 0x000fea0003800000 */
[----:B------:R-:W-:Y:S01]  /*6d80*/  R2UR UR4, R32 ;  /* 0x00000000200472ca */ /* 0x000fe200000e0000 */
[--C-:B--2---:R-:W-:Y:S02]  /*6d90*/  HADD2.F32 R61, -RZ, R80.reuse.H0_H0 ;  /* 0x20000050ff3d7230 */ /* 0x104fe40000004100 */
[----:B------:R-:W-:Y:S02]  /*6da0*/  HFMA2 R40, -RZ, RZ, 3.7421875, 0 ;  /* 0x437c0000ff287431 */ /* 0x000fe400000001ff */
[----:B------:R-:W-:Y:S01]  /*6db0*/  HADD2.F32 R63, -RZ, R80.H1_H1 ;  /* 0x30000050ff3f7230 */ /* 0x000fe20000004100 */
[----:B------:R-:W-:Y:S01]  /*6dc0*/  ISETP.NE.AND P6, PT, R115, RZ, PT ;  /* 0x000000ff7300720c */ /* 0x000fe20003fc5270 */
[--C-:B------:R-:W-:Y:S01]  /*6dd0*/  HADD2.F32 R60, -RZ, R81.reuse.H0_H0 ;  /* 0x20000051ff3c7230 */ /* 0x100fe20000004100 */
[----:B------:R-:W-:Y:S01]  /*6de0*/  BSSY.RECONVERGENT B1, `(.L_x_131) ;  /* 0x00000c5000017945 */ /* 0x000fe20003800200 */
[----:B------:R-:W-:Y:S02]  /*6df0*/  HADD2.F32 R62, -RZ, R81.H1_H1 ;  /* 0x30000051ff3e7230 */ /* 0x000fe40000004100 */
[--C-:B------:R-:W-:Y:S02]  /*6e00*/  HADD2.F32 R64, -RZ, R82.reuse.H1_H1 ;  /* 0x30000052ff407230 */ /* 0x100fe40000004100 */
[----:B-1----:R-:W1:Y:S06]  /*6e10*/  LDTM.x16 R4, tmem[UR4] ;  /* 0x00000004000479ee */ /* 0x002e6c0008240000 */
[----:B------:R-:W-:Y:S01]  /*6e20*/  @P6 NOP ;  /* 0x0000000000006918 */ /* 0x000fe20000000000 */
[----:B------:R-:W-:Y:S02]  /*6e30*/  @P6 IADD3 R118, PT, PT, R118, 0x190, RZ ;  /* 0x0000019076766810 */ /* 0x000fe40007ffe0ff */
[----:B------:R-:W-:Y:S02]  /*6e40*/  @P6 IADD3 R119, PT, PT, R37, 0x1, RZ ;  /* 0x0000000125776810 */ /* 0x000fe40007ffe0ff */
[----:B------:R-:W-:Y:S02]  /*6e50*/  @P6 LOP3.LUT R118, R118, 0xfefffff8, RZ, 0xc0, !PT ;  /* 0xfefffff876766812 */ /* 0x000fe400078ec0ff */
[C---:B------:R-:W-:Y:S02]  /*6e60*/  @P6 ISETP.NE.AND P0, PT, R119.reuse, 0x4, PT ;  /* 0x000000047700680c */ /* 0x040fe40003f05270 */
[----:B-1----:R1:W-:Y:S02]  /*6e70*/  @P6 SYNCS.ARRIVE.TRANS64.RED.A1T0 RZ, [R118+URZ], RZ ;  /* 0x000000ff76ff69a7 */ /* 0x0023e400081004ff */
[----:B------:R-:W-:Y:S02]  /*6e80*/  @P6 SEL R37, R119, RZ, P0 ;  /* 0x000000ff77256207 */ /* 0x000fe40000000000 */
[----:B------:R-:W-:Y:S04]  /*6e90*/  @P6 SEL R119, RZ, 0x1, P0 ;  /* 0x00000001ff776807 */ /* 0x000fe80000000000 */
[----:B------:R-:W-:Y:S01]  /*6ea0*/  @P6 LOP3.LUT R106, R106, R119, RZ, 0x3c, !PT ;  /* 0x000000776a6a6212 */ /* 0x000fe200078e3cff */
[C---:B------:R-:W-:Y:S01]  /*6eb0*/  FMUL R0, R39.reuse, R4 ;  /* 0x0000000427007220 */ /* 0x040fe20000400000 */
[C---:B------:R-:W-:Y:S01]  /*6ec0*/  FMUL R2, R39.reuse, R5 ;  /* 0x0000000527027220 */ /* 0x040fe20000400000 */
[C---:B------:R-:W-:Y:S01]  /*6ed0*/  FMUL R3, R39.reuse, R6 ;  /* 0x0000000627037220 */ /* 0x040fe20000400000 */
[C---:B------:R-:W-:Y:S01]  /*6ee0*/  FMUL R7, R39.reuse, R7 ;  /* 0x0000000727077220 */ /* 0x040fe20000400000 */
[C---:B------:R-:W-:Y:S01]  /*6ef0*/  FFMA R0, R58.reuse, R61, R0 ;  /* 0x0000003d3a007223 */ /* 0x040fe20000000000 */
[----:B------:R-:W-:Y:S02]  /*6f00*/  HADD2.F32 R61, -RZ, R82.H0_H0 ;  /* 0x20000052ff3d7230 */ /* 0x000fe40000004100 */
[C---:B------:R-:W-:Y:S01]  /*6f10*/  FMUL R4, R39.reuse, R8 ;  /* 0x0000000827047220 */ /* 0x040fe20000400000 */
[C---:B------:R-:W-:Y:S01]  /*6f20*/  FFMA R2, R58.reuse, R63, R2 ;  /* 0x0000003f3a027223 */ /* 0x040fe20000000002 */
[C---:B------:R-:W-:Y:S01]  /*6f30*/  FMUL R5, R39.reuse, R9 ;  /* 0x0000000927057220 */ /* 0x040fe20000400000 */
[C---:B------:R-:W-:Y:S01]  /*6f40*/  FFMA R3, R58.reuse, R60, R3 ;  /* 0x0000003c3a037223 */ /* 0x040fe20000000003 */
[--C-:B------:R-:W-:Y:S02]  /*6f50*/  HADD2.F32 R63, -RZ, R83.reuse.H0_H0 ;  /* 0x20000053ff3f7230 */ /* 0x100fe40000004100 */
[C---:B------:R-:W-:Y:S01]  /*6f60*/  FMUL R6, R39.reuse, R10 ;  /* 0x0000000a27067220 */ /* 0x040fe20000400000 */
[----:B------:R-:W-:Y:S02]  /*6f70*/  HADD2.F32 R60, -RZ, R83.H1_H1 ;  /* 0x30000053ff3c7230 */ /* 0x000fe40000004100 */
[C---:B------:R-:W-:Y:S01]  /*6f80*/  FMUL R11, R39.reuse, R11 ;  /* 0x0000000b270b7220 */ /* 0x040fe20000400000 */
[C---:B------:R-:W-:Y:S01]  /*6f90*/  FFMA R7, R58.reuse, R62, R7 ;  /* 0x0000003e3a077223 */ /* 0x040fe20000000007 */
[C---:B------:R-:W-:Y:S01]  /*6fa0*/  FFMA R4, R58.reuse, R61, R4 ;  /* 0x0000003d3a047223 */ /* 0x040fe20000000004 */
[C---:B------:R-:W-:Y:S01]  /*6fb0*/  FFMA R5, R58.reuse, R64, R5 ;  /* 0x000000403a057223 */ /* 0x040fe20000000005 */
[--C-:B---3--:R-:W-:Y:S02]  /*6fc0*/  HADD2.F32 R61, -RZ, R84.reuse.H0_H0 ;  /* 0x20000054ff3d7230 */ /* 0x108fe40000004100 */
[C---:B------:R-:W-:Y:S01]  /*6fd0*/  FMUL R8, R39.reuse, R12 ;  /* 0x0000000c27087220 */ /* 0x040fe20000400000 */
[C---:B------:R-:W-:Y:S01]  /*6fe0*/  FFMA R6, R58.reuse, R63, R6 ;  /* 0x0000003f3a067223 */ /* 0x040fe20000000006 */
[----:B------:R-:W-:Y:S02]  /*6ff0*/  HADD2.F32 R62, -RZ, R84.H1_H1 ;  /* 0x30000054ff3e7230 */ /* 0x000fe40000004100 */
[C---:B------:R-:W-:Y:S01]  /*7000*/  FMUL R9, R39.reuse, R13 ;  /* 0x0000000d27097220 */ /* 0x040fe20000400000 */
[--C-:B------:R-:W-:Y:S02]  /*7010*/  HADD2.F32 R63, -RZ, R85.reuse.H0_H0 ;  /* 0x20000055ff3f7230 */ /* 0x100fe40000004100 */
[C---:B------:R-:W-:Y:S01]  /*7020*/  FFMA R11, R58.reuse, R60, R11 ;  /* 0x0000003c3a0b7223 */ /* 0x040fe2000000000b */
[C---:B------:R-:W-:Y:S01]  /*7030*/  FMUL R10, R39.reuse, R14 ;  /* 0x0000000e270a7220 */ /* 0x040fe20000400000 */
[----:B------:R-:W-:Y:S02]  /*7040*/  HADD2.F32 R60, -RZ, R85.H1_H1 ;  /* 0x30000055ff3c7230 */ /* 0x000fe40000004100 */
[C---:B------:R-:W-:Y:S01]  /*7050*/  FMUL R15, R39.reuse, R15 ;  /* 0x0000000f270f7220 */ /* 0x040fe20000400000 */
[C---:B------:R-:W-:Y:S01]  /*7060*/  FFMA R8, R58.reuse, R61, R8 ;  /* 0x0000003d3a087223 */ /* 0x040fe20000000008 */
[C---:B------:R-:W-:Y:S01]  /*7070*/  FFMA R9, R58.reuse, R62, R9 ;  /* 0x0000003e3a097223 */ /* 0x040fe20000000009 */
[--C-:B------:R-:W-:Y:S02]  /*7080*/  HADD2.F32 R61, -RZ, R86.reuse.H0_H0 ;  /* 0x20000056ff3d7230 */ /* 0x100fe40000004100 */
[C---:B------:R-:W-:Y:S01]  /*7090*/  FMUL R12, R39.reuse, R16 ;  /* 0x00000010270c7220 */ /* 0x040fe20000400000 */
[C---:B------:R-:W-:Y:S01]  /*70a0*/  FFMA R10, R58.reuse, R63, R10 ;  /* 0x0000003f3a0a7223 */ /* 0x040fe2000000000a */
[C---:B------:R-:W-:Y:S01]  /*70b0*/  FFMA R15, R58.reuse, R60, R15 ;  /* 0x0000003c3a0f7223 */ /* 0x040fe2000000000f */
[----:B------:R-:W-:Y:S02]  /*70c0*/  HADD2.F32 R60, -RZ, R86.H1_H1 ;  /* 0x30000056ff3c7230 */ /* 0x000fe40000004100 */
[C---:B------:R-:W-:Y:S01]  /*70d0*/  FMUL R13, R39.reuse, R17 ;  /* 0x00000011270d7220 */ /* 0x040fe20000400000 */
[--C-:B------:R-:W-:Y:S02]  /*70e0*/  HADD2.F32 R63, -RZ, R87.reuse.H0_H0 ;  /* 0x20000057ff3f7230 */ /* 0x100fe40000004100 */
[C---:B------:R-:W-:Y:S01]  /*70f0*/  FMUL R14, R39.reuse, R18 ;  /* 0x00000012270e7220 */ /* 0x040fe20000400000 */
[----:B------:R-:W-:Y:S02]  /*7100*/  HADD2.F32 R62, -RZ, R87.H1_H1 ;  /* 0x30000057ff3e7230 */ /* 0x000fe40000004100 */
[C---:B------:R-:W-:Y:S01]  /*7110*/  FFMA R12, R58.reuse, R61, R12 ;  /* 0x0000003d3a0c7223 */ /* 0x040fe2000000000c */
[----:B------:R-:W-:Y:S01]  /*7120*/  FMUL R19, R39, R19 ;  /* 0x0000001327137220 */ /* 0x000fe20000400000 */
[----:B------:R-:W-:Y:S01]  /*7130*/  MOV R61, 0x3bbb989d ;  /* 0x3bbb989d003d7802 */ /* 0x000fe20000000f00 */
[C---:B------:R-:W-:Y:S01]  /*7140*/  FFMA R13, R58.reuse, R60, R13 ;  /* 0x0000003c3a0d7223 */ /* 0x040fe2000000000d */
[C---:B------:R-:W-:Y:S01]  /*7150*/  FFMA R14, R58.reuse, R63, R14 ;  /* 0x0000003f3a0e7223 */ /* 0x040fe2000000000e */
[----:B------:R-:W-:Y:S02]  /*7160*/  FFMA R19, R58, R62, R19 ;  /* 0x0000003e3a137223 */ /* 0x000fe40000000013 */
[-C--:B------:R-:W-:Y:S04]  /*7170*/  FFMA.SAT R41, R0, -R61.reuse, 0.5 ;  /* 0x3f00000000297423 */ /* 0x080fe8000000283d */
[-C--:B------:R-:W-:Y:S04]  /*7180*/  FFMA.RM R32, R41, R40.reuse, 12582913 ;  /* 0x4b40000129207423 */ /* 0x080fe80000004028 */
[----:B------:R-:W-:Y:S04]  /*7190*/  FADD R17, R32, -12583039 ;  /* 0xcb40007f20117421 */ /* 0x000fe80000000000 */
[C---:B------:R-:W-:Y:S04]  /*71a0*/  FFMA R17, R0.reuse, -1.4426950216293334961, -R17 ;  /* 0xbfb8aa3b00117823 */ /* 0x040fe80000000811 */
[----:B------:R-:W-:Y:S01]  /*71b0*/  FFMA R17, R0, -1.925963033500011079e-08, R17 ;  /* 0xb2a5706000117823 */ /* 0x000fe20000000011 */
[CC--:B------:R-:W-:Y:S03]  /*71c0*/  FFMA.SAT R41, R2.reuse, -R61.reuse, 0.5 ;  /* 0x3f00000002297423 */ /* 0x0c0fe6000000283d */
[----:B------:R-:W2:Y:S01]  /*71d0*/  MUFU.EX2 R60, R17 ;  /* 0x00000011003c7308 */ /* 0x000ea20000000800 */
[-C--:B------:R-:W-:Y:S04]  /*71e0*/  FFMA.RM R41, R41, R40.reuse, 12582913 ;  /* 0x4b40000129297423 */ /* 0x080fe80000004028 */
[C---:B------:R-:W-:Y:S01]  /*71f0*/  FADD R21, R41.reuse, -12583039 ;  /* 0xcb40007f29157421 */ /* 0x040fe20000000000 */
[----:B------:R-:W-:Y:S03]  /*7200*/  SHF.L.U32 R63, R41, 0x17, RZ ;  /* 0x00000017293f7819 */ /* 0x000fe600000006ff */
[C---:B------:R-:W-:Y:S04]  /*7210*/  FFMA R21, R2.reuse, -1.4426950216293334961, -R21 ;  /* 0xbfb8aa3b02157823 */ /* 0x040fe80000000815 */
[----:B------:R-:W-:Y:S01]  /*7220*/  FFMA R21, R2, -1.925963033500011079e-08, R21 ;  /* 0xb2a5706002157823 */ /* 0x000fe20000000015 */
[-C--:B------:R-:W-:Y:S03]  /*7230*/  FFMA.SAT R43, R3, -R61.reuse, 0.5 ;  /* 0x3f000000032b7423 */ /* 0x080fe6000000283d */
[----:B------:R-:W3:Y:S01]  /*7240*/  MUFU.EX2 R62, R21 ;  /* 0x00000015003e7308 */ /* 0x000ee20000000800 */
[-C--:B------:R-:W-:Y:S04]  /*7250*/  FFMA.RM R42, R43, R40.reuse, 12582913 ;  /* 0x4b4000012b2a7423 */ /* 0x080fe80000004028 */
[C---:B------:R-:W-:Y:S01]  /*7260*/  FADD R16, R42.reuse, -12583039 ;  /* 0xcb40007f2a107421 */ /* 0x040fe20000000000 */
[----:B------:R-:W-:Y:S03]  /*7270*/  SHF.L.U32 R65, R42, 0x17, RZ ;  /* 0x000000172a417819 */ /* 0x000fe600000006ff */
[C---:B------:R-:W-:Y:S04]  /*7280*/  FFMA R16, R3.reuse, -1.4426950216293334961, -R16 ;  /* 0xbfb8aa3b03107823 */ /* 0x040fe80000000810 */
[----:B------:R-:W-:Y:S01]  /*7290*/  FFMA R16, R3, -1.925963033500011079e-08, R16 ;  /* 0xb2a5706003107823 */ /* 0x000fe20000000010 */
[-C--:B------:R-:W-:Y:S03]  /*72a0*/  FFMA.SAT R43, R7, -R61.reuse, 0.5 ;  /* 0x3f000000072b7423 */ /* 0x080fe6000000283d */
[----:B------:R-:W4:Y:S01]  /*72b0*/  MUFU.EX2 R64, R16 ;  /* 0x0000001000407308 */ /* 0x000f220000000800 */
[-C--:B------:R-:W-:Y:S04]  /*72c0*/  FFMA.RM R43, R43, R40.reuse, 12582913 ;  /* 0x4b4000012b2b7423 */ /* 0x080fe80000004028 */
[----:B------:R-:W-:Y:S04]  /*72d0*/  FADD R18, R43, -12583039 ;  /* 0xcb40007f2b127421 */ /* 0x000fe80000000000 */
[C---:B------:R-:W-:Y:S04]  /*72e0*/  FFMA R18, R7.reuse, -1.4426950216293334961, -R18 ;  /* 0xbfb8aa3b07127823 */ /* 0x040fe80000000812 */
[----:B------:R-:W-:Y:S01]  /*72f0*/  FFMA R18, R7, -1.925963033500011079e-08, R18 ;  /* 0xb2a5706007127823 */ /* 0x000fe20000000012 */
[-C--:B------:R-:W-:Y:S03]  /*7300*/  FFMA.SAT R45, R4, -R61.reuse, 0.5 ;  /* 0x3f000000042d7423 */ /* 0x080fe6000000283d */
[----:B------:R-:W5:Y:S01]  /*7310*/  MUFU.EX2 R66, R18 ;  /* 0x0000001200427308 */ /* 0x000f620000000800 */
        /* <DEDUP_REMOVED lines=64> */
[----:B------:R-:W-:Y:S01]  /*7720*/  FFMA.SAT R55, R19, -R61, 0.5 ;  /* 0x3f00000013377423 */ /* 0x000fe2000000283d */
[----:B------:R-:W-:Y:S03]  /*7730*/  SHF.L.U32 R61, R32, 0x17, RZ ;  /* 0x00000017203d7819 */ /* 0x000fe600000006ff */
[----:B------:R-:W-:Y:S04]  /*7740*/  FFMA.RM R40, R55, R40, 12582913 ;  /* 0x4b40000137287423 */ /* 0x000fe80000004028 */
[----:B------:R-:W-:Y:S04]  /*7750*/  FADD R30, R40, -12583039 ;  /* 0xcb40007f281e7421 */ /* 0x000fe80000000000 */
[C---:B------:R-:W-:Y:S04]  /*7760*/  FFMA R30, R19.reuse, -1.4426950216293334961, -R30 ;  /* 0xbfb8aa3b131e7823 */ /* 0x040fe8000000081e */
[----:B------:R-:W-:Y:S01]  /*7770*/  FFMA R30, R19, -1.925963033500011079e-08, R30 ;  /* 0xb2a57060131e7823 */ /* 0x000fe2000000001e */
[----:B--2---:R-:W-:Y:S01]  /*7780*/  FFMA R57, R60, R61, 1 ;  /* 0x3f8000003c397423 */ /* 0x004fe2000000003d */
[----:B------:R-:W-:Y:S01]  /*7790*/  SHF.L.U32 R61, R43, 0x17, RZ ;  /* 0x000000172b3d7819 */ /* 0x000fe200000006ff */
[----:B---3--:R-:W-:Y:S01]  /*77a0*/  FFMA R56, R62, R63, 1 ;  /* 0x3f8000003e387423 */ /* 0x008fe2000000003f */
[----:B------:R-:W-:Y:S01]  /*77b0*/  SHF.L.U32 R60, R44, 0x17, RZ ;  /* 0x000000172c3c7819 */ /* 0x000fe200000006ff */
[----:B----4-:R-:W-:Y:S01]  /*77c0*/  FFMA R55, R64, R65, 1 ;  /* 0x3f80000040377423 */ /* 0x010fe20000000041 */
[----:B-1----:R-:W-:Y:S01]  /*77d0*/  IADD3 R118, PT, PT, R57, 0x1800000, RZ ;  /* 0x0180000039767810 */ /* 0x002fe20007ffe0ff */
[----:B-----5:R-:W-:Y:S01]  /*77e0*/  FFMA R59, R66, R61, 1 ;  /* 0x3f800000423b7423 */ /* 0x020fe2000000003d */
[----:B------:R-:W-:Y:S01]  /*77f0*/  SHF.L.U32 R63, R45, 0x17, RZ ;  /* 0x000000172d3f7819 */ /* 0x000fe200000006ff */
[----:B------:R-:W1:Y:S01]  /*7800*/  MUFU.EX2 R64, R33 ;  /* 0x0000002100407308 */ /* 0x000e620000000800 */
[----:B------:R-:W-:Y:S02]  /*7810*/  LOP3.LUT R118, R118, 0x7f800000, RZ, 0xc0, !PT ;  /* 0x7f80000076767812 */ /* 0x000fe400078ec0ff */
[----:B------:R-:W-:Y:S01]  /*7820*/  SHF.L.U32 R62, R46, 0x17, RZ ;  /* 0x000000172e3e7819 */ /* 0x000fe200000006ff */
[----:B------:R-:W-:Y:S01]  /*7830*/  FFMA R46, R67, R60, 1 ;  /* 0x3f800000432e7423 */ /* 0x000fe2000000003c */
[----:B------:R-:W-:Y:S01]  /*7840*/  SHF.L.U32 R61, R47, 0x17, RZ ;  /* 0x000000172f3d7819 */ /* 0x000fe200000006ff */
[----:B------:R-:W-:Y:S01]  /*7850*/  FFMA R45, R68, R63, 1 ;  /* 0x3f800000442d7423 */ /* 0x000fe2000000003f */
[----:B------:R-:W-:Y:S03]  /*7860*/  ISETP.GT.U32.AND P0, PT, R118, 0x1ffffff, PT ;  /* 0x01ffffff7600780c */ /* 0x000fe60003f04070 */
[----:B------:R-:W2:Y:S01]  /*7870*/  MUFU.EX2 R66, R30 ;  /* 0x0000001e00427308 */ /* 0x000ea20000000800 */
[----:B------:R-:W-:Y:S01]  /*7880*/  SHF.L.U32 R60, R48, 0x17, RZ ;  /* 0x00000017303c7819 */ /* 0x000fe200000006ff */
[----:B------:R-:W-:Y:S01]  /*7890*/  FFMA R42, R69, R62, 1 ;  /* 0x3f800000452a7423 */ /* 0x000fe2000000003e */
[----:B------:R-:W-:Y:S02]  /*78a0*/  SHF.L.U32 R63, R49, 0x17, RZ ;  /* 0x00000017313f7819 */ /* 0x000fe400000006ff */
[----:B------:R-:W-:Y:S02]  /*78b0*/  SHF.L.U32 R62, R50, 0x17, RZ ;  /* 0x00000017323e7819 */ /* 0x000fe400000006ff */
[----:B------:R-:W-:Y:S01]  /*78c0*/  SHF.L.U32 R65, R51, 0x17, RZ ;  /* 0x0000001733417819 */ /* 0x000fe200000006ff */
[----:B------:R-:W-:Y:S01]  /*78d0*/  FFMA R51, R70, R61, 1 ;  /* 0x3f80000046337423 */ /* 0x000fe2000000003d */
[----:B------:R-:W-:Y:S01]  /*78e0*/  FFMA R50, R71, R60, 1 ;  /* 0x3f80000047327423 */ /* 0x000fe2000000003c */
[----:B------:R-:W-:Y:S01]  /*78f0*/  SHF.L.U32 R60, R52, 0x17, RZ ;  /* 0x00000017343c7819 */ /* 0x000fe200000006ff */
[----:B------:R-:W-:Y:S01]  /*7900*/  FFMA R49, R72, R63, 1 ;  /* 0x3f80000048317423 */ /* 0x000fe2000000003f */
[----:B------:R-:W-:Y:S01]  /*7910*/  FFMA R44, R73, R62, 1 ;  /* 0x3f800000492c7423 */ /* 0x000fe2000000003e */
[----:B------:R-:W-:Y:S01]  /*7920*/  SHF.L.U32 R61, R53, 0x17, RZ ;  /* 0x00000017353d7819 */ /* 0x000fe200000006ff */
[----:B------:R-:W-:Y:S01]  /*7930*/  FFMA R43, R74, R65, 1 ;  /* 0x3f8000004a2b7423 */ /* 0x000fe20000000041 */
[----:B------:R-:W-:Y:S01]  /*7940*/  SHF.L.U32 R63, R54, 0x17, RZ ;  /* 0x00000017363f7819 */ /* 0x000fe200000006ff */
[----:B------:R-:W-:Y:S01]  /*7950*/  FFMA R48, R75, R60, 1 ;  /* 0x3f8000004b307423 */ /* 0x000fe2000000003c */
[----:B------:R-:W-:Y:S01]  /*7960*/  SHF.L.U32 R65, R40, 0x17, RZ ;  /* 0x0000001728417819 */ /* 0x000fe200000006ff */
[----:B------:R-:W-:Y:S02]  /*7970*/  FFMA R47, R76, R61, 1 ;  /* 0x3f8000004c2f7423 */ /* 0x000fe4000000003d */
[----:B-1----:R-:W-:Y:S02]  /*7980*/  FFMA R40, R64, R63, 1 ;  /* 0x3f80000040287423 */ /* 0x002fe4000000003f */
[----:B--2---:R-:W-:Y:S01]  /*7990*/  FFMA R41, R66, R65, 1 ;  /* 0x3f80000042297423 */ /* 0x004fe20000000041 */
[----:B------:R-:W-:Y:S06]  /*79a0*/  @P0 BRA `(.L_x_132) ;  /* 0x0000000000100947 */ /* 0x000fec0003800000 */
[----:B------:R-:W-:Y:S02]  /*79b0*/  MOV R52, 0x79d0 ;  /* 0x000079d000347802 */ /* 0x000fe40000000f00 */
[----:B------:R-:W-:Y:S05]  /*79c0*/  CALL.REL.NOINC `($__internal_3_$__cuda_sm20_rcp_rn_f32_slowpath) ;  /* 0x00000028003c7944 */ /* 0x000fea0003c00000 */
[----:B------:R-:W-:Y:S01]  /*79d0*/  MOV R16, R32 ;  /* 0x0000002000107202 */ /* 0x000fe20000000f00 */
[----:B------:R-:W-:Y:S05]  /*79e0*/  BRA `(.L_x_133) ;  /* 0x0000000000107947 */ /* 0x000fea0003800000 */
.L_x_132:
[----:B------:R-:W1:Y:S02]  /*79f0*/  MUFU.RCP R16, R57 ;  /* 0x0000003900107308 */ /* 0x000e640000001000 */
[----:B-1----:R-:W-:Y:S04]  /*7a00*/  FFMA R17, R57, R16, -1 ;  /* 0xbf80000039117423 */ /* 0x002fe80000000010 */
[----:B------:R-:W-:Y:S04]  /*7a10*/  FADD.FTZ R21, -R17, -RZ ;  /* 0x800000ff11157221 */ /* 0x000fe80000010100 */
[----:B------:R-:W-:Y:S07]  /*7a20*/  FFMA R16, R16, R21, R16 ;  /* 0x0000001510107223 */ /* 0x000fee0000000010 */
.L_x_133:
[----:B------:R-:W-:Y:S05]  /*7a30*/  BSYNC.RECONVERGENT B1 ;  /* 0x0000000000017941 */ /* 0x000fea0003800200 */
.L_x_131:
[----:B------:R-:W-:Y:S01]  /*7a40*/  VIADD R17, R56, 0x1800000 ;  /* 0x0180000038117836 */ /* 0x000fe20000000000 */
[----:B------:R-:W-:Y:S04]  /*7a50*/  BSSY.RECONVERGENT B1, `(.L_x_134) ;  /* 0x000000e000017945 */ /* 0x000fe80003800200 */
[----:B------:R-:W-:Y:S04]  /*7a60*/  LOP3.LUT R17, R17, 0x7f800000, RZ, 0xc0, !PT ;  /* 0x7f80000011117812 */ /* 0x000fe800078ec0ff */
[----:B------:R-:W-:Y:S11]  /*7a70*/  ISETP.GT.U32.AND P0, PT, R17, 0x1ffffff, PT ;  /* 0x01ffffff1100780c */ /* 0x000ff60003f04070 */
[----:B------:R-:W-:Y:S02]  /*7a80*/  @!UPT UIADD3 URZ, UPT, UPT, URZ, URZ, URZ ;  /* 0x000000fffffff290 */ /* 0x000fe4000fffe0ff */
[----:B------:R-:W-:Y:S05]  /*7a90*/  @P0 BRA `(.L_x_135) ;  /* 0x0000000000140947 */ /* 0x000fea0003800000 */
[----:B------:R-:W-:Y:S02]  /*7aa0*/  MOV R57, R56 ;  /* 0x0000003800397202 */ /* 0x000fe40000000f00 */
[----:B------:R-:W-:Y:S02]  /*7ab0*/  MOV R52, 0x7ad0 ;  /* 0x00007ad000347802 */ /* 0x000fe40000000f00 */
[----:B------:R-:W-:Y:S05]  /*7ac0*/  CALL.REL.NOINC `($__internal_3_$__cuda_sm20_rcp_rn_f32_slowpath) ;  /* 0x0000002400fc7944 */ /* 0x000fea0003c00000 */
[----:B------:R-:W-:Y:S01]  /*7ad0*/  MOV R17, R32 ;  /* 0x0000002000117202 */ /* 0x000fe20000000f00 */
[----:B------:R-:W-:Y:S05]  /*7ae0*/  BRA `(.L_x_136) ;  /* 0x0000000000107947 */ /* 0x000fea0003800000 */
.L_x_135:
[----:B------:R-:W1:Y:S02]  /*7af0*/  MUFU.RCP R17, R56 ;  /* 0x0000003800117308 */ /* 0x000e640000001000 */
[----:B-1----:R-:W-:Y:S04]  /*7b00*/  FFMA R18, R56, R17, -1 ;  /* 0xbf80000038127423 */ /* 0x002fe80000000011 */
[----:B------:R-:W-:Y:S04]  /*7b10*/  FADD.FTZ R20, -R18, -RZ ;  /* 0x800000ff12147221 */ /* 0x000fe80000010100 */
[----:B------:R-:W-:Y:S07]  /*7b20*/  FFMA R17, R17, R20, R17 ;  /* 0x0000001411117223 */ /* 0x000fee0000000011 */
.L_x_136:
[----:B------:R-:W-:Y:S05]  /*7b30*/  BSYNC.RECONVERGENT B1 ;  /* 0x0000000000017941 */ /* 0x000fea0003800200 */
.L_x_134:
        /* <DEDUP_REMOVED lines=11> */
.L_x_138:
[----:B------:R-:W1:Y:S02]  /*7bf0*/  MUFU.RCP R18, R55 ;  /* 0x0000003700127308 */ /* 0x000e640000001000 */
[----:B-1----:R-:W-:Y:S04]  /*7c00*/  FFMA R20, R55, R18, -1 ;  /* 0xbf80000037147423 */ /* 0x002fe80000000012 */
[----:B------:R-:W-:Y:S04]  /*7c10*/  FADD.FTZ R21, -R20, -RZ ;  /* 0x800000ff14157221 */ /* 0x000fe80000010100 */
[----:B------:R-:W-:Y:S07]  /*7c20*/  FFMA R18, R18, R21, R18 ;  /* 0x0000001512127223 */ /* 0x000fee0000000012 */
.L_x_139:
[----:B------:R-:W-:Y:S05]  /*7c30*/  BSYNC.RECONVERGENT B1 ;  /* 0x0000000000017941 */ /* 0x000fea0003800200 */
.L_x_137:
        /* <DEDUP_REMOVED lines=11> */
.L_x_141:
[----:B------:R-:W1:Y:S02]  /*7cf0*/  MUFU.RCP R20, R59 ;  /* 0x0000003b00147308 */ /* 0x000e640000001000 */
[----:B-1----:R-:W-:Y:S04]  /*7d00*/  FFMA R21, R59, R20, -1 ;  /* 0xbf8000003b157423 */ /* 0x002fe80000000014 */
[----:B------:R-:W-:Y:S04]  /*7d10*/  FADD.FTZ R23, -R21, -RZ ;  /* 0x800000ff15177221 */ /* 0x000fe80000010100 */
[----:B------:R-:W-:Y:S07]  /*7d20*/  FFMA R20, R20, R23, R20 ;  /* 0x0000001714147223 */ /* 0x000fee0000000014 */
.L_x_142:
[----:B------:R-:W-:Y:S05]  /*7d30*/  BSYNC.RECONVERGENT B1 ;  /* 0x0000000000017941 */ /* 0x000fea0003800200 */
.L_x_140:
        /* <DEDUP_REMOVED lines=11> */
.L_x_144:
[----:B------:R-:W1:Y:S02]  /*7df0*/  MUFU.RCP R21, R46 ;  /* 0x0000002e00157308 */ /* 0x000e640000001000 */
[----:B-1----:R-:W-:Y:S04]  /*7e00*/  FFMA R22, R46, R21, -1 ;  /* 0xbf8000002e167423 */ /* 0x002fe80000000015 */
[----:B------:R-:W-:Y:S04]  /*7e10*/  FADD.FTZ R24, -R22, -RZ ;  /* 0x800000ff16187221 */ /* 0x000fe80000010100 */
[----:B------:R-:W-:Y:S07]  /*7e20*/  FFMA R21, R21, R24, R21 ;  /* 0x0000001815157223 */ /* 0x000fee0000000015 */
.L_x_145:
[----:B------:R-:W-:Y:S05]  /*7e30*/  BSYNC.RECONVERGENT B1 ;  /* 0x0000000000017941 */ /* 0x000fea0003800200 */
.L_x_143:
        /* <DEDUP_REMOVED lines=11> */
.L_x_147:
[----:B------:R-:W1:Y:S02]  /*7ef0*/  MUFU.RCP R22, R45 ;  /* 0x0000002d00167308 */ /* 0x000e640000001000 */
[----:B-1----:R-:W-:Y:S04]  /*7f00*/  FFMA R23, R45, R22, -1 ;  /* 0xbf8000002d177423 */ /* 0x002fe80000000016 */
[----:B------:R-:W-:Y:S04]  /*7f10*/  FADD.FTZ R25, -R23, -RZ ;  /* 0x800000ff17197221 */ /* 0x000fe80000010100 */
[----:B------:R-:W-:Y:S07]  /*7f20*/  FFMA R22, R22, R25, R22 ;  /* 0x0000001916167223 */ /* 0x000fee0000000016 */
.L_x_148:
[----:B------:R-:W-:Y:S05]  /*7f30*/  BSYNC.RECONVERGENT B1 ;  /* 0x0000000000017941 */ /* 0x000fea0003800200 */
.L_x_146:
        /* <DEDUP_REMOVED lines=11> */
.L_x_150:
[----:B------:R-:W1:Y:S02]  /*7ff0*/  MUFU.RCP R23, R42 ;  /* 0x0000002a00177308 */ /* 0x000e640000001000 */
[----:B-1----:R-:W-:Y:S04]  /*8000*/  FFMA R24, R42, R23, -1 ;  /* 0xbf8000002a187423 */ /* 0x002fe80000000017 */
[----:B------:R-:W-:Y:S04]  /*8010*/  FADD.FTZ R26, -R24, -RZ ;  /* 0x800000ff181a7221 */ /* 0x000fe80000010100 */
[----:B------:R-:W-:Y:S07]  /*8020*/  FFMA R23, R23, R26, R23 ;  /* 0x0000001a17177223 */ /* 0x000fee0000000017 */
.L_x_151:
[----:B------:R-:W-:Y:S05]  /*8030*/  BSYNC.RECONVERGENT B1 ;  /* 0x0000000000017941 */ /* 0x000fea0003800200 */
.L_x_149:
        /* <DEDUP_REMOVED lines=11> */
.L_x_153:
[----:B------:R-:W1:Y:S02]  /*80f0*/  MUFU.RCP R24, R51 ;  /* 0x0000003300187308 */ /* 0x000e640000001000 */
[----:B-1----:R-:W-:Y:S04]  /*8100*/  FFMA R25, R51, R24, -1 ;  /* 0xbf80000033197423 */ /* 0x002fe80000000018 */
[----:B------:R-:W-:Y:S04]  /*8110*/  FADD.FTZ R27, -R25, -RZ ;  /* 0x800000ff191b7221 */ /* 0x000fe80000010100 */
[----:B------:R-:W-:Y:S07]  /*8120*/  FFMA R24, R24, R27, R24 ;  /* 0x0000001b18187223 */ /* 0x000fee0000000018 */
.L_x_154:
[----:B------:R-:W-:Y:S05]  /*8130*/  BSYNC.RECONVERGENT B1 ;  /* 0x0000000000017941 */ /* 0x000fea0003800200 */
.L_x_152:
        /* <DEDUP_REMOVED lines=11> */
.L_x_156:
[----:B------:R-:W1:Y:S02]  /*81f0*/  MUFU.RCP R25, R50 ;  /* 0x0000003200197308 */ /* 0x000e640000001000 */
[----:B-1----:R-:W-:Y:S04]  /*8200*/  FFMA R26, R50, R25, -1 ;  /* 0xbf800000321a7423 */ /* 0x002fe80000000019 */
[----:B------:R-:W-:Y:S04]  /*8210*/  FADD.FTZ R28, -R26, -RZ ;  /* 0x800000ff1a1c7221 */ /* 0x000fe80000010100 */
[----:B------:R-:W-:Y:S07]  /*8220*/  FFMA R25, R25, R28, R25 ;  /* 0x0000001c19197223 */ /* 0x000fee0000000019 */
.L_x_157:
[----:B------:R-:W-:Y:S05]  /*8230*/  BSYNC.RECONVERGENT B1 ;  /* 0x0000000000017941 */ /* 0x000fea0003800200 */
.L_x_155:
        /* <DEDUP_REMOVED lines=11> */
.L_x_159:
[----:B------:R-:W1:Y:S02]  /*82f0*/  MUFU.RCP R26, R49 ;  /* 0x00000031001a7308 */ /* 0x000e640000001000 */
[----:B-1----:R-:W-:Y:S04]  /*8300*/  FFMA R27, R49, R26, -1 ;  /* 0xbf800000311b7423 */ /* 0x002fe8000000001a */
[----:B------:R-:W-:Y:S04]  /*8310*/  FADD.FTZ R29, -R27, -RZ ;  /* 0x800000ff1b1d7221 */ /* 0x000fe80000010100 */
[----:B------:R-:W-:Y:S07]  /*8320*/  FFMA R26, R26, R29, R26 ;  /* 0x0000001d1a1a7223 */ /* 0x000fee000000001a */
.L_x_160:
[----:B------:R-:W-:Y:S05]  /*8330*/  BSYNC.RECONVERGENT B1 ;  /* 0x0000000000017941 */ /* 0x000fea0003800200 */
.L_x_158:
        /* <DEDUP_REMOVED lines=11> */
.L_x_162:
[----:B------:R-:W1:Y:S02]  /*83f0*/  MUFU.RCP R27, R44 ;  /* 0x0000002c001b7308 */ /* 0x000e640000001000 */
[----:B-1----:R-:W-:Y:S04]  /*8400*/  FFMA R28, R44, R27, -1 ;  /* 0xbf8000002c1c7423 */ /* 0x002fe8000000001b */
[----:B------:R-:W-:Y:S04]  /*8410*/  FADD.FTZ R30, -R28, -RZ ;  /* 0x800000ff1c1e7221 */ /* 0x000fe80000010100 */
[----:B------:R-:W-:Y:S07]  /*8420*/  FFMA R27, R27, R30, R27 ;  /* 0x0000001e1b1b7223 */ /* 0x000fee000000001b */
.L_x_163:
[----:B------:R-:W-:Y:S05]  /*8430*/  BSYNC.RECONVERGENT B1 ;  /* 0x0000000000017941 */ /* 0x000fea0003800200 */
.L_x_161:
        /* <DEDUP_REMOVED lines=11> */
.L_x_165:
[----:B------:R-:W1:Y:S02]  /*84f0*/  MUFU.RCP R28, R43 ;  /* 0x0000002b001c7308 */ /* 0x000e640000001000 */
[----:B-1----:R-:W-:Y:S04]  /*8500*/  FFMA R29, R43, R28, -1 ;  /* 0xbf8000002b1d7423 */ /* 0x002fe8000000001c */
[----:B------:R-:W-:Y:S04]  /*8510*/  FADD.FTZ R31, -R29, -RZ ;  /* 0x800000ff1d1f7221 */ /* 0x000fe80000010100 */
[----:B------:R-:W-:Y:S07]  /*8520*/  FFMA R28, R28, R31, R28 ;  /* 0x0000001f1c1c7223 */ /* 0x000fee000000001c */
.L_x_166:
[----:B------:R-:W-:Y:S05]  /*8530*/  BSYNC.RECONVERGENT B1 ;  /* 0x0000000000017941 */ /* 0x000fea0003800200 */
.L_x_164:
        /* <DEDUP_REMOVED lines=11> */
.L_x_168:
[----:B------:R-:W1:Y:S02]  /*85f0*/  MUFU.RCP R29, R48 ;  /* 0x00000030001d7308 */ /* 0x000e640000001000 */
[----:B-1----:R-:W-:Y:S04]  /*8600*/  FFMA R30, R48, R29, -1 ;  /* 0xbf800000301e7423 */ /* 0x002fe8000000001d */
[----:B------:R-:W-:Y:S04]  /*8610*/  FADD.FTZ R32, -R30, -RZ ;  /* 0x800000ff1e207221 */ /* 0x000fe80000010100 */
[----:B------:R-:W-:Y:S07]  /*8620*/  FFMA R29, R29, R32, R29 ;  /* 0x000000201d1d7223 */ /* 0x000fee000000001d */
.L_x_169:
[----:B------:R-:W-:Y:S05]  /*8630*/  BSYNC.RECONVERGENT B1 ;  /* 0x0000000000017941 */ /* 0x000fea0003800200 */
.L_x_167:
        /* <DEDUP_REMOVED lines=11> */
.L_x_171:
[----:B------:R-:W1:Y:S02]  /*86f0*/  MUFU.RCP R30, R47 ;  /* 0x0000002f001e7308 */ /* 0x000e640000001000 */
[----:B-1----:R-:W-:Y:S04]  /*8700*/  FFMA R31, R47, R30, -1 ;  /* 0xbf8000002f1f7423 */ /* 0x002fe8000000001e */
[----:B------:R-:W-:Y:S04]  /*8710*/  FADD.FTZ R33, -R31, -RZ ;  /* 0x800000ff1f217221 */ /* 0x000fe80000010100 */
[----:B------:R-:W-:Y:S07]  /*8720*/  FFMA R30, R30, R33, R30 ;  /* 0x000000211e1e7223 */ /* 0x000fee000000001e */
.L_x_172:
[----:B------:R-:W-:Y:S05]  /*8730*/  BSYNC.RECONVERGENT B1 ;  /* 0x0000000000017941 */ /* 0x000fea0003800200 */
.L_x_170:
        /* <DEDUP_REMOVED lines=11> */
.L_x_174:
[----:B------:R-:W1:Y:S02]  /*87f0*/  MUFU.RCP R31, R40 ;  /* 0x00000028001f7308 */ /* 0x000e640000001000 */
[----:B-1----:R-:W-:Y:S04]  /*8800*/  FFMA R32, R40, R31, -1 ;  /* 0xbf80000028207423 */ /* 0x002fe8000000001f */
[----:B------:R-:W-:Y:S04]  /*8810*/  FADD.FTZ R42, -R32, -RZ ;  /* 0x800000ff202a7221 */ /* 0x000fe80000010100 */
[----:B------:R-:W-:Y:S07]  /*8820*/  FFMA R31, R31, R42, R31 ;  /* 0x0000002a1f1f7223 */ /* 0x000fee000000001f */
.L_x_175:
[----:B------:R-:W-:Y:S05]  /*8830*/  BSYNC.RECONVERGENT B1 ;  /* 0x0000000000017941 */ /* 0x000fea0003800200 */
.L_x_173:
        /* <DEDUP_REMOVED lines=9> */
[----:B------:R-:W-:Y:S05]  /*88d0*/  BRA `(.L_x_178) ;  /* 0x0000000000107947 */ /* 0x000fea0003800000 */
.L_x_177:
[----:B------:R-:W1:Y:S02]  /*88e0*/  MUFU.RCP R32, R41 ;  /* 0x0000002900207308 */ /* 0x000e640000001000 */
[----:B-1----:R-:W-:Y:S04]  /*88f0*/  FFMA R33, R41, R32, -1 ;  /* 0xbf80000029217423 */ /* 0x002fe80000000020 */
[----:B------:R-:W-:Y:S04]  /*8900*/  FADD.FTZ R43, -R33, -RZ ;  /* 0x800000ff212b7221 */ /* 0x000fe80000010100 */
[----:B------:R-:W-:Y:S07]  /*8910*/  FFMA R32, R32, R43, R32 ;  /* 0x0000002b20207223 */ /* 0x000fee0000000020 */
.L_x_178:
[----:B------:R-:W-:Y:S05]  /*8920*/  BSYNC.RECONVERGENT B1 ;  /* 0x0000000000017941 */ /* 0x000fea0003800200 */
.L_x_176:
[----:B------:R-:W-:Y:S01]  /*8930*/  LOP3.LUT P0, RZ, R109, 0x40, RZ, 0xc0, !PT ;  /* 0x000000406dff7812 */ /* 0x000fe2000780c0ff */
[----:B------:R-:W-:Y:S01]  /*8940*/  FMUL R44, R0, R16 ;  /* 0x00000010002c7220 */ /* 0x000fe20000400000 */
[----:B------:R-:W-:Y:S01]  /*8950*/  LEA R55, R105, R108, 0xb ;  /* 0x0000006c69377211 */ /* 0x000fe200078e58ff */
[----:B------:R-:W-:Y:S01]  /*8960*/  FMUL R33, R2, R17 ;  /* 0x0000001102217220 */ /* 0x000fe20000400000 */
[----:B------:R-:W-:Y:S01]  /*8970*/  FMUL R45, R3, R18 ;  /* 0x00000012032d7220 */ /* 0x000fe20000400000 */
[----:B------:R-:W-:Y:S01]  /*8980*/  FMUL R40, R7, R20 ;  /* 0x0000001407287220 */ /* 0x000fe20000400000 */
[----:B------:R-:W-:Y:S01]  /*8990*/  FMUL R46, R4, R21 ;  /* 0x00000015042e7220 */ /* 0x000fe20000400000 */
[----:B------:R-:W-:Y:S01]  /*89a0*/  FMUL R41, R5, R22 ;  /* 0x0000001605297220 */ /* 0x000fe20000400000 */
[----:B------:R-:W-:Y:S01]  /*89b0*/  F2FP.F16.F32.PACK_AB R44, R33, R44 ;  /* 0x0000002c212c723e */ /* 0x000fe200000000ff */
[----:B------:R-:W-:Y:S01]  /*89c0*/  FMUL R47, R6, R23 ;  /* 0x00000017062f7220 */ /* 0x000fe20000400000 */
[----:B------:R-:W-:Y:S01]  /*89d0*/  LEA R33, R55, R88, 0x1 ;  /* 0x0000005837217211 */ /* 0x000fe200078e08ff */
[----:B------:R-:W-:Y:S01]  /*89e0*/  FMUL R42, R11, R24 ;  /* 0x000000180b2a7220 */ /* 0x000fe20000400000 */
[----:B------:R-:W-:Y:S01]  /*89f0*/  F2FP.F16.F32.PACK_AB R45, R40, R45 ;  /* 0x0000002d282d723e */ /* 0x000fe200000000ff */
[----:B------:R-:W-:Y:S01]  /*8a00*/  FMUL R43, R8, R25 ;  /* 0x00000019082b7220 */ /* 0x000fe20000400000 */
[----:B------:R-:W-:Y:S01]  /*8a10*/  FMUL R48, R9, R26 ;  /* 0x0000001a09307220 */ /* 0x000fe20000400000 */
[----:B------:R-:W-:Y:S01]  /*8a20*/  FMUL R49, R10, R27 ;  /* 0x0000001b0a317220 */ /* 0x000fe20000400000 */
[----:B------:R-:W-:Y:S01]  /*8a30*/  FMUL R50, R15, R28 ;  /* 0x0000001c0f327220 */ /* 0x000fe20000400000 */
[----:B------:R-:W-:Y:S01]  /*8a40*/  FMUL R51, R12, R29 ;  /* 0x0000001d0c337220 */ /* 0x000fe20000400000 */
[----:B------:R-:W-:Y:S01]  /*8a50*/  FMUL R52, R13, R30 ;  /* 0x0000001e0d347220 */ /* 0x000fe20000400000 */
[----:B------:R-:W-:Y:S01]  /*8a60*/  FMUL R53, R14, R31 ;  /* 0x0000001f0e357220 */ /* 0x000fe20000400000 */
[----:B------:R-:W-:Y:S01]  /*8a70*/  FMUL R54, R19, R32 ;  /* 0x0000002013367220 */ /* 0x000fe20000400000 */
[----:B------:R-:W-:Y:S01]  /*8a80*/  F2FP.F16.F32.PACK_AB R46, R41, R46 ;  /* 0x0000002e292e723e */ /* 0x000fe200000000ff */
[----:B------:R-:W-:Y:S01]  /*8a90*/  BSSY.RECONVERGENT B0, `(.L_x_179) ;  /* 0x0000030000007945 */ /* 0x000fe20003800200 */
[----:B------:R-:W-:Y:S02]  /*8aa0*/  F2FP.F16.F32.PACK_AB R47, R42, R47 ;  /* 0x0000002f2a2f723e */ /* 0x000fe400000000ff */
[C---:B------:R-:W-:Y:S02]  /*8ab0*/  IADD3 R55, PT, PT, R33.reuse, 0x300, RZ ;  /* 0x0000030021377810 */ /* 0x040fe40007ffe0ff */
[----:B------:R-:W-:Y:S01]  /*8ac0*/  F2FP.F16.F32.PACK_AB R40, R48, R43 ;  /* 0x0000002b3028723e */ /* 0x000fe200000000ff */
[----:B------:R1:W-:Y:S01]  /*8ad0*/  STS.128 [R33+0x300], R44 ;  /* 0x0003002c21007388 */ /* 0x0003e20000000c00 */
[----:B------:R-:W-:Y:S02]  /*8ae0*/  IADD3 R48, PT, PT, R33, 0x310, RZ ;  /* 0x0000031021307810 */ /* 0x000fe40007ffe0ff */
[----:B------:R-:W-:Y:S02]  /*8af0*/  F2FP.F16.F32.PACK_AB R41, R50, R49 ;  /* 0x000000313229723e */ /* 0x000fe400000000ff */
[----:B------:R-:W-:Y:S02]  /*8b00*/  F2FP.F16.F32.PACK_AB R42, R52, R51 ;  /* 0x00000033342a723e */ /* 0x000fe400000000ff */
[----:B------:R-:W-:Y:S02]  /*8b10*/  F2FP.F16.F32.PACK_AB R43, R54, R53 ;  /* 0x00000035362b723e */ /* 0x000fe400000000ff */
[----:B------:R-:W-:Y:S02]  /*8b20*/  @P0 IADD3 R48, PT, PT, R55, -0x10, RZ ;  /* 0xfffffff037300810 */ /* 0x000fe40007ffe0ff */
[----:B------:R-:W-:Y:S03]  /*8b30*/  ISETP.NE.AND P0, PT, R110, RZ, PT ;  /* 0x000000ff6e00720c */ /* 0x000fe60003f05270 */
[----:B------:R1:W-:Y:S01]  /*8b40*/  STS.128 [R48], R40 ;  /* 0x0000002830007388 */ /* 0x0003e20000000c00 */
[----:B------:R-:W-:Y:S01]  /*8b50*/  @!PT LDS RZ, [RZ] ;  /* 0x00000000fffff984 */ /* 0x000fe20000000800 */
[----:B------:R-:W-:Y:S01]  /*8b60*/  @!PT LDS RZ, [RZ] ;  /* 0x00000000fffff984 */ /* 0x000fe20000000800 */
[----:B------:R-:W-:Y:S01]  /*8b70*/  @!PT LDS RZ, [RZ] ;  /* 0x00000000fffff984 */ /* 0x000fe20000000800 */
[----:B------:R-:W-:Y:S01]  /*8b80*/  @!PT LDS RZ, [RZ] ;  /* 0x00000000fffff984 */ /* 0x000fe20000000800 */
[----:B------:R2:W-:Y:S06]  /*8b90*/  MEMBAR.ALL.CTA ;  /* 0x0000000000007992 */ /* 0x0005ec0000008000 */
[----:B--2---:R-:W2:Y:S02]  /*8ba0*/  FENCE.VIEW.ASYNC.S ;  /* 0x00000000000073c6 */ /* 0x004ea40000000000 */
[----:B--2---:R-:W-:Y:S06]  /*8bb0*/  BAR.SYNC.DEFER_BLOCKING 0x1, 0x80 ;  /* 0x0042000000007b1d */ /* 0x004fec0000010000 */
[----:B------:R-:W-:Y:S05]  /*8bc0*/  @P0 BRA `(.L_x_180) ;  /* 0x0000000000700947 */ /* 0x000fea0003800000 */
[----:B------:R-:W-:Y:S01]  /*8bd0*/  UIADD3 UR8, UP0, UPT, UR42, 0x680, URZ ;  /* 0x000006802a087890 */ /* 0x000fe2000ff1e0ff */
[----:B------:R-:W-:Y:S01]  /*8be0*/  R2UR UR6, R92 ;  /* 0x000000005c0672ca */ /* 0x000fe200000e0000 */
[----:B------:R-:W-:Y:S01]  /*8bf0*/  IMAD R0, R105, 0x1000, R88 ;  /* 0x0000100069007824 */ /* 0x000fe200078e0258 */
[----:B------:R-:W-:Y:S01]  /*8c00*/  PLOP3.LUT P0, PT, PT, PT, PT, 0x80, 0x8 ;  /* 0x000000000008781c */ /* 0x000fe20003f0f070 */
[----:B------:R-:W-:Y:S03]  /*8c10*/  UIADD3.X UR9, UPT, UPT, URZ, UR43, URZ, UP0, !UPT ;  /* 0x0000002bff097290 */ /* 0x000fe600087fe4ff */
[----:B------:R-:W-:Y:S01]  /*8c20*/  R2UR UR10, R0 ;  /* 0x00000000000a72ca */ /* 0x000fe200000e0000 */
[----:B------:R-:W-:Y:S11]  /*8c30*/  IMAD.IADD R0, R91, 0x1, R36 ;  /* 0x000000015b007824 */ /* 0x000ff600078e0224 */
[----:B------:R-:W-:Y:S01]  /*8c40*/  @!UPT UIADD3 URZ, UPT, UPT, URZ, URZ, URZ ;  /* 0x000000fffffff290 */ /* 0x000fe2000fffe0ff */
[----:B------:R-:W-:Y:S11]  /*8c50*/  UIADD3 UR4, UPT, UPT, UR10, 0x300, URZ ;  /* 0x000003000a047890 */ /* 0x000ff6000fffe0ff */
[----:B------:R-:W-:Y:S01]  /*8c60*/  @!UPT UIADD3 URZ, UPT, UPT, URZ, URZ, URZ ;  /* 0x000000fffffff290 */ /* 0x000fe2000fffe0ff */
.L_x_181:
[----:B------:R-:W-:Y:S02]  /*8c70*/  PLOP3.LUT P1, PT, P1, P0, PT, 0xf2, 0x2f ;  /* 0x00000000002f781c */ /* 0x000fe40000f21e72 */
[----:B------:R-:W-:Y:S01]  /*8c80*/  @P0 R2UR P1, UR5, R0 ;  /* 0x00000000000502ca */ /* 0x000fe20000020000 */
[----:B------:R-:W-:Y:S07]  /*8c90*/  UMOV UR7, UR36 ;  /* 0x0000002400077c82 */ /* 0x000fee0008000000 */
[----:B------:R-:W-:Y:S05]  /*8ca0*/  @P0 PLOP3.LUT P0, PT, P1, PT, PT, 0x80, 0x8 ;  /* 0x000000000008081c */ /* 0x000fea0000f0f070 */
[----:B------:R2:W-:Y:S08]  /*8cb0*/  UTMASTG.3D [UR4], [UR8] ;  /* 0x00000004080073b5 */ /* 0x0005f00008010000 */
[----:B--2---:R-:W-:Y:S05]  /*8cc0*/  @P0 BRA.U.ANY `(.L_x_181) ;  /* 0xfffffffd00e80947 */ /* 0x004fea000393ffff */
[----:B------:R-:W-:Y:S01]  /*8cd0*/  R2UR UR6, R92 ;  /* 0x000000005c0672ca */ /* 0x000fe200000e0000 */
[----:B------:R-:W-:Y:S01]  /*8ce0*/  UIADD3 UR4, UPT, UPT, UR10, 0xb00, URZ ;  /* 0x00000b000a047890 */ /* 0x000fe2000fffe0ff */
[----:B------:R-:W-:Y:S01]  /*8cf0*/  PLOP3.LUT P0, PT, PT, PT, PT, 0x80, 0x8 ;  /* 0x000000000008781c */ /* 0x000fe20003f0f070 */
[----:B------:R-:W-:Y:S11]  /*8d00*/  VIADD R0, R0, 0x20 ;  /* 0x0000002000007836 */ /* 0x000ff60000000000 */
[----:B------:R-:W-:Y:S01]  /*8d10*/  @!UPT UIADD3 URZ, UPT, UPT, URZ, URZ, URZ ;  /* 0x000000fffffff290 */ /* 0x000fe2000fffe0ff */
.L_x_182:
[----:B------:R-:W-:Y:S02]  /*8d20*/  PLOP3.LUT P1, PT, P1, P0, PT, 0xf2, 0x2f ;  /* 0x00000000002f781c */ /* 0x000fe40000f21e72 */
[----:B------:R-:W-:Y:S01]  /*8d30*/  @P0 R2UR P1, UR5, R0 ;  /* 0x00000000000502ca */ /* 0x000fe20000020000 */
[----:B------:R-:W-:Y:S07]  /*8d40*/  UMOV UR7, UR36 ;  /* 0x0000002400077c82 */ /* 0x000fee0008000000 */
[----:B------:R-:W-:Y:S05]  /*8d50*/  @P0 PLOP3.LUT P0, PT, P1, PT, PT, 0x80, 0x8 ;  /* 0x000000000008081c */ /* 0x000fea0000f0f070 */
[----:B------:R2:W-:Y:S08]  /*8d60*/  UTMASTG.3D [UR4], [UR8] ;  /* 0x00000004080073b5 */ /* 0x0005f00008010000 */
[----:B--2---:R-:W-:Y:S05]  /*8d70*/  @P0 BRA.U.ANY `(.L_x_182) ;  /* 0xfffffffd00e80947 */ /* 0x004fea000393ffff */
[----:B------:R0:W-:Y:S02]  /*8d80*/  UTMACMDFLUSH ;  /* 0x00000000000079b7 */ /* 0x0001e40000000000 */
.L_x_180:
[----:B------:R-:W-:Y:S05]  /*8d90*/  BSYNC.RECONVERGENT B0 ;  /* 0x0000000000007941 */ /* 0x000fea0003800200 */
.L_x_179:
[----:B------:R-:W-:Y:S01]  /*8da0*/  VIADD R105, R105, 0x1 ;  /* 0x0000000169697836 */ /* 0x000fe20000000000 */
[----:B------:R-:W-:Y:S04]  /*8db0*/  BSSY.RECONVERGENT B0, `(.L_x_183) ;  /* 0x0000008000007945 */ /* 0x000fe80003800200 */
[C---:B------:R-:W-:Y:S04]  /*8dc0*/  ISETP.NE.AND P0, PT, R105.reuse, 0x3, PT ;  /* 0x000000036900780c */ /* 0x040fe80003f05270 */
[----:B------:R-:W-:Y:S02]  /*8dd0*/  SEL R105, R105, RZ, P0 ;  /* 0x000000ff69697207 */ /* 0x000fe40000000000 */
[----:B------:R-:W-:Y:S02]  /*8de0*/  SEL R0, RZ, 0x1, P0 ;  /* 0x00000001ff007807 */ /* 0x000fe40000000000 */
[----:B------:R-:W-:Y:S11]  /*8df0*/  ISETP.NE.AND P0, PT, R110, RZ, PT ;  /* 0x000000ff6e00720c */ /* 0x000ff60003f05270 */
[----:B------:R-:W-:Y:S02]  /*8e00*/  @!UPT UIADD3 URZ, UPT, UPT, URZ, URZ, URZ ;  /* 0x000000fffffff290 */ /* 0x000fe4000fffe0ff */
[----:B------:R-:W-:Y:S05]  /*8e10*/  @P0 BRA `(.L_x_184) ;  /* 0x0000000000040947 */ /* 0x000fea0003800000 */
[----:B------:R-:W-:Y:S04]  /*8e20*/  DEPBAR.LE SB0, 0x1 ;  /* 0x000080400000791a */ /* 0x000fe80000000000 */
.L_x_184:
[----:B------:R-:W-:Y:S05]  /*8e30*/  BSYNC.RECONVERGENT B0 ;  /* 0x0000000000007941 */ /* 0x000fea0003800200 */
.L_x_183:
[----:B------:R-:W-:Y:S01]  /*8e40*/  BAR.SYNC.DEFER_BLOCKING 0x1, 0x80 ;  /* 0x0042000000007b1d */ /* 0x000fe20000010000 */
[----:B------:R-:W-:Y:S01]  /*8e50*/  ISETP.NE.AND P3, PT, R117, RZ, PT ;  /* 0x000000ff7500720c */ /* 0x000fe20003f65270 */
[----:B------:R-:W-:Y:S01]  /*8e60*/  VIADD R96, R96, 0x1 ;  /* 0x0000000160607836 */ /* 0x000fe20000000000 */
[----:B------:R-:W-:Y:S04]  /*8e70*/  LOP3.LUT R107, R107, R0, RZ, 0x3c, !PT ;  /* 0x000000006b6b7212 */ /* 0x000fe800078e3cff */
[----:B------:R-:W-:Y:S01]  /*8e80*/  ISETP.GE.U32.AND P0, PT, R96, 0x2, PT ;  /* 0x000000026000780c */ /* 0x000fe20003f06070 */
[----:B------:R-:W-:Y:S11]  /*8e90*/  BSSY.RECONVERGENT B0, `(.L_x_185) ;  /* 0x000000a000007945 */ /* 0x000ff60003800200 */
[----:B------:R-:W-:Y:S01]  /*8ea0*/  @!UPT UIADD3 URZ, UPT, UPT, URZ, URZ, URZ ;  /* 0x000000fffffff290 */ /* 0x000fe2000fffe0ff */
[----:B------:R-:W-:Y:S05]  /*8eb0*/  @!P0 BRA `(.L_x_186) ;  /* 0x00000000001c8947 */ /* 0x000fea0003800000 */
[C---:B------:R-:W-:Y:S02]  /*8ec0*/  VIADD R0, R103.reuse, 0x1 ;  /* 0x0000000167007836 */ /* 0x040fe40000000000 */
[----:B------:R-:W-:Y:S03]  /*8ed0*/  @!P3 IMAD R2, R103, 0x8, R88 ;  /* 0x000000086702b824 */ /* 0x000fe600078e0258 */
[C---:B------:R-:W-:Y:S04]  /*8ee0*/  ISETP.NE.AND P0, PT, R0.reuse, 0x3, PT ;  /* 0x000000030000780c */ /* 0x040fe80003f05270 */
[----:B------:R-:W-:Y:S01]  /*8ef0*/  SEL R103, R0, RZ, P0 ;  /* 0x000000ff00677207 */ /* 0x000fe20000000000 */
[----:B------:R-:W-:Y:S05]  /*8f00*/  @!P3 VIADD R0, R2, 0x128 ;  /* 0x000001280200b836 */ /* 0x000fea0000000000 */
[----:B------:R-:W-:Y:S04]  /*8f10*/  @!P3 PRMT R0, R89, 0x654, R0 ;  /* 0x000006545900b816 */ /* 0x000fe80000000000 */
[----:B------:R2:W-:Y:S03]  /*8f20*/  @!P3 SYNCS.ARRIVE.TRANS64.RED.A1T0 RZ, [R0+URZ], RZ ;  /* 0x000000ff00ffb9a7 */ /* 0x0005e600081004ff */
.L_x_186:
[----:B------:R-:W-:Y:S05]  /*8f30*/  BSYNC.RECONVERGENT B0 ;  /* 0x0000000000007941 */ /* 0x000fea0003800200 */
.L_x_185:
[----:B------:R-:W-:Y:S01]  /*8f40*/  ISETP.NE.AND P0, PT, R115, RZ, PT ;  /* 0x000000ff7300720c */ /* 0x000fe20003f05270 */
[----:B------:R-:W-:Y:S01]  /*8f50*/  IMAD.MOV.U32 R36, RZ, RZ, 0x10 ;  /* 0x00000010ff247424 */ /* 0x000fe200078e00ff */
[----:B------:R-:W-:Y:S02]  /*8f60*/  ISETP.NE.AND P2, PT, R114, RZ, PT ;  /* 0x000000ff7200720c */ /* 0x000fe40003f45270 */
[----:B------:R-:W-:Y:S02]  /*8f70*/  PLOP3.LUT P1, PT, P3, P0, PT, 0xf8, 0x8f ;  /* 0x00000000008f781c */ /* 0x000fe40001f21f70 */
[----:B------:R-:W-:Y:S11]  /*8f80*/  SEL R98, R98, 0x1, P3 ;  /* 0x0000000162627807 */ /* 0x000ff60001800000 */
[----:B------:R-:W3:Y:S01]  /*8f90*/  @!P1 S2R R89, SR_CgaCtaId ;  /* 0x0000000000599919 */ /* 0x000ee20000008800 */
[----:B------:R-:W-:Y:S02]  /*8fa0*/  @!P1 MOV R2, 0x400 ;  /* 0x0000040000029802 */ /* 0x000fe40000000f00 */
[----:B--2---:R-:W-:Y:S02]  /*8fb0*/  @!P1 SHF.L.U32 R0, R99, 0x1f, RZ ;  /* 0x0000001f63009819 */ /* 0x004fe400000006ff */
[----:B---3--:R-:W-:Y:S05]  /*8fc0*/  @!P1 LEA R88, R89, R2, 0x18 ;  /* 0x0000000259589211 */ /* 0x008fea00078ec0ff */
[----:B------:R-:W-:Y:S04]  /*8fd0*/  @!P1 IMAD R3, R97, 0x8, R88 ;  /* 0x0000000861039824 */ /* 0x000fe800078e0258 */
[----:B------:R-:W2:Y:S02]  /*8fe0*/  @!P1 SYNCS.PHASECHK.TRANS64.TRYWAIT P0, [R3+URZ+0x110], R0 ;  /* 0x00011000030095a7 */ /* 0x000ea400080011ff */
[----:B--2---:R-:W-:Y:S02]  /*8ff0*/  @!P1 SEL R98, RZ, 0x1, !P0 ;  /* 0x00000001ff629807 */ /* 0x004fe40004000000 */
[----:B------:R-:W-:Y:S02]  /*9000*/  PLOP3.LUT P1, PT, PT, PT, PT, 0x80, 0x8 ;  /* 0x000000000008781c */ /* 0x000fe40003f2f070 */
[----:B------:R-:W-:Y:S02]  /*9010*/  PLOP3.LUT P0, PT, PT, PT, PT, 0x8, 0x80 ;  /* 0x000000000080781c */ /* 0x000fe40003f0e170 */
[----:B------:R-:W-:Y:S01]  /*9020*/  P2R R115, PR, RZ, 0x2 ;  /* 0x00000002ff737803 */ /* 0x000fe20000000000 */
[----:B------:R-:W-:Y:S10]  /*9030*/  @P2 BRA `(.L_x_187) ;  /* 0xffffffd800282947 */ /* 0x000ff4000383ffff */
[----:B------:R-:W-:Y:S01]  /*9040*/  ISETP.NE.AND P2, PT, R113, RZ, PT ;  /* 0x000000ff7100720c */ /* 0x000fe20003f45270 */
[----:B------:R-:W-:Y:S01]  /*9050*/  UIADD3 UR37, UPT, UPT, UR37, 0x2, URZ ;  /* 0x0000000225257890 */ /* 0x000fe2000fffe0ff */
[----:B------:R-:W-:Y:S01]  /*9060*/  ISETP.NE.AND P0, PT, R93, 0x2, PT ;  /* 0x000000025d00780c */ /* 0x000fe20003f05270 */
[----:B------:R-:W-:Y:S02]  /*9070*/  IMAD.IADD R18, R100, 0x1, R77 ;  /* 0x0000000164127824 */ /* 0x000fe400078e024d */
[----:B------:R-:W-:Y:S01]  /*9080*/  IMAD.IADD R19, R101, 0x1, R78 ;  /* 0x0000000165137824 */ /* 0x000fe200078e024e */
[----:B------:R-:W-:Y:S02]  /*9090*/  SEL R3, RZ, 0x1, P0 ;  /* 0x00000001ff037807 */ /* 0x000fe40000000000 */
[----:B------:R-:W-:Y:S02]  /*90a0*/  SEL R93, R93, RZ, P0 ;  /* 0x000000ff5d5d7207 */ /* 0x000fe40000000000 */
[----:B------:R-:W-:-:S03]  /*90b0*/  LOP3.LUT R104, R104, R3, RZ, 0x3c, !PT ;  /* 0x0000000368687212 */ /* 0x000fc600078e3cff */
[----:B------:R-:W-:Y:S01]  /*90c0*/  @P2 R2UR UR36, R102 ;  /* 0x00000000662422ca */ /* 0x000fe200000e0000 */
[----:B------:R-:W-:-:S14]  /*90d0*/  @P2 BRA `(.L_x_188) ;  /* 0xffffffc800b82947 */ /* 0x000fdc000383ffff */
[----:B------:R-:W-:-:S09]  /*90e0*/  UISETP.NE.AND UP0, UPT, UR41, URZ, UPT ;  /* 0x000000ff2900728c */ /* 0x000fd2000bf05270 */
[----:B------:R-:W-:Y:S05]  /*90f0*/  BRA.U !UP0, `(.L_x_189) ;  /* 0x0000000108487547 */ /* 0x000fea000b800000 */
[----:B------:R-:W2:Y:S02]  /*9100*/  LDCU.64 UR4, c[0x0][0x890] ;  /* 0x00011200ff0477ac */ /* 0x000ea40008000a00 */
[----:B--2---:R-:W-:-:S04]  /*9110*/  UISETP.NE.U32.AND UP0, UPT, UR4, URZ, UPT ;  /* 0x000000ff0400728c */ /* 0x004fc8000bf05070 */
[----:B------:R-:W-:-:S09]  /*9120*/  UISETP.NE.AND.EX UP0, UPT, UR5, URZ, UPT, UP0 ;  /* 0x000000ff0500728c */ /* 0x000fd2000bf05300 */
[----:B------:R-:W-:Y:S05]  /*9130*/  BRA.U UP0, `(.L_x_190) ;  /* 0x00000001000c7547 */ /* 0x000fea000b800000 */
[----:B------:R-:W-:-:S13]  /*9140*/  FSETP.NEU.AND P0, PT, R58, RZ, PT ;  /* 0x000000ff3a00720b */ /* 0x000fda0003f0d000 */
[----:B------:R-:W-:Y:S05]  /*9150*/  @!P0 EXIT ;  /* 0x000000000000894d */ /* 0x000fea0003800000 */
[----:B------:R-:W-:Y:S05]  /*9160*/  BRA `(.L_x_189) ;  /* 0x00000000002c7947 */ /* 0x000fea0003800000 */
.L_x_190:
[----:B------:R-:W-:Y:S01]  /*9170*/  ISETP.NE.AND P0, PT, R90, RZ, PT ;  /* 0x000000ff5a00720c */ /* 0x000fe20003f05270 */
[----:B------:R-:W-:-:S12]  /*9180*/  BSSY.RECONVERGENT B0, `(.L_x_189) ;  /* 0x0000009000007945 */ /* 0x000fd80003800200 */
[----:B------:R-:W-:Y:S05]  /*9190*/  @P0 BRA `(.L_x_191) ;  /* 0x0000000000140947 */ /* 0x000fea0003800000 */
[----:B------:R-:W2:Y:S02]  /*91a0*/  LDCU.64 UR4, c[0x0][0x888] ;  /* 0x00011100ff0477ac */ /* 0x000ea40008000a00 */
[----:B--2---:R-:W-:-:S04]  /*91b0*/  ISETP.NE.U32.AND P0, PT, RZ, UR4, PT ;  /* 0x00000004ff007c0c */ /* 0x004fc8000bf05070 */
[----:B------:R-:W-:-:S13]  /*91c0*/  ISETP.NE.AND.EX P0, PT, RZ, UR5, PT, P0 ;  /* 0x00000005ff007c0c */ /* 0x000fda000bf05300 */
[----:B------:R-:W-:Y:S05]  /*91d0*/  @!P0 EXIT ;  /* 0x000000000000894d */ /* 0x000fea0003800000 */
[----:B------:R-:W-:Y:S05]  /*91e0*/  BRA `(.L_x_192) ;  /* 0x0000000000087947 */ /* 0x000fea0003800000 */
.L_x_191:
[----:B------:R-:W-:-:S13]  /*91f0*/  FSETP.NEU.AND P0, PT, R58, RZ, PT ;  /* 0x000000ff3a00720b */ /* 0x000fda0003f0d000 */
[----:B------:R-:W-:Y:S05]  /*9200*/  @!P0 EXIT ;  /* 0x000000000000894d */ /* 0x000fea0003800000 */
.L_x_192:
[----:B------:R-:W-:Y:S05]  /*9210*/  BSYNC.RECONVERGENT B0 ;  /* 0x0000000000007941 */ /* 0x000fea0003800200 */
.L_x_189:
[----:B------:R-:W-:Y:S01]  /*9220*/  IMAD R0, R103, 0x8, R88 ;  /* 0x0000000867007824 */ /* 0x000fe200078e0258 */
[----:B------:R-:W-:-:S04]  /*9230*/  DEPBAR.LE SB0, 0x0 ;  /* 0x000080000000791a */ /* 0x000fc80000000000 */
[----:B------:R-:W-:-:S04]  /*9240*/  IADD3 R0, PT, PT, R0, 0x128, RZ ;  /* 0x0000012800007810 */ /* 0x000fc80007ffe0ff */
[----:B------:R-:W-:-:S04]  /*9250*/  PRMT R0, R89, 0x654, R0 ;  /* 0x0000065459007816 */ /* 0x000fc80000000000 */
[----:B------:R-:W-:Y:S01]  /*9260*/  SYNCS.ARRIVE.TRANS64.RED.A1T0 RZ, [R0+URZ], RZ ;  /* 0x000000ff00ff79a7 */ /* 0x000fe200081004ff */
[----:B------:R-:W-:Y:S05]  /*9270*/  EXIT ;  /* 0x000000000000794d */ /* 0x000fea0003800000 */
.L_x_25:
[----:B--2---:R2:W4:Y:S02]  /*9280*/  SYNCS.PHASECHK.TRANS64.TRYWAIT P0, [R3+URZ+0x1c0], R2 ;  /* 0x0001c002030075a7 */ /* 0x00452400080011ff */
[----:B----4-:R-:W-:Y:S05]  /*9290*/  @!P0 NANOSLEEP.SYNCS 0x989680 ;  /* 0x009896800000895d */ /* 0x010fea0003900000 */
[----:B------:R-:W4:Y:S02]  /*92a0*/  @!P0 SYNCS.PHASECHK.TRANS64 P0, [R3+URZ+0x1c0], R2 ;  /* 0x0001c002030085a7 */ /* 0x000f2400080010ff */
[----:B----4-:R-:W-:Y:S05]  /*92b0*/  @!P0 BRA `(.L_x_25) ;  /* 0xfffffffc00f08947 */ /* 0x010fea000383ffff */
[----:B------:R-:W-:Y:S05]  /*92c0*/  BRA `(.L_x_193) ;  /* 0xffffff8400a87947 */ /* 0x000fea000383ffff */
.L_x_28:
[----:B-1----:R-:W-:-:S07]  /*92d0*/  MOV R2, UR33 ;  /* 0x0000002100027c02 */ /* 0x002fce0008000f00 */
.L_x_194:
[----:B-1----:R1:W2:Y:S02]  /*92e0*/  SYNCS.PHASECHK.TRANS64.TRYWAIT P0, [R2+URZ+0x88], R5 ;  /* 0x00008805020075a7 */ /* 0x0022a400080011ff */
[----:B--2---:R-:W-:Y:S05]  /*92f0*/  @!P0 NANOSLEEP.SYNCS 0x989680 ;  /* 0x009896800000895d */ /* 0x004fea0003900000 */
[----:B------:R-:W2:Y:S02]  /*9300*/  @!P0 SYNCS.PHASECHK.TRANS64 P0, [R2+URZ+0x88], R5 ;  /* 0x00008805020085a7 */ /* 0x000ea400080010ff */
[----:B--2---:R-:W-:Y:S05]  /*9310*/  @!P0 BRA `(.L_x_194) ;  /* 0xfffffffc00f08947 */ /* 0x004fea000383ffff */
[----:B------:R-:W-:Y:S05]  /*9320*/  BRA `(.L_x_27) ;  /* 0xffffff8800107947 */ /* 0x000fea000383ffff */
.L_x_35:
[----:B-1----:R-:W-:-:S07]  /*9330*/  MOV R2, UR17 ;  /* 0x0000001100027c02 */ /* 0x002fce0008000f00 */
.L_x_195:
[----:B-1----:R1:W2:Y:S02]  /*9340*/  SYNCS.PHASECHK.TRANS64.TRYWAIT P0, [R2+URZ+0x88], R5 ;  /* 0x00008805020075a7 */ /* 0x0022a400080011ff */
[----:B--2---:R-:W-:Y:S05]  /*9350*/  @!P0 NANOSLEEP.SYNCS 0x989680 ;  /* 0x009896800000895d */ /* 0x004fea0003900000 */
[----:B------:R-:W2:Y:S02]  /*9360*/  @!P0 SYNCS.PHASECHK.TRANS64 P0, [R2+URZ+0x88], R5 ;  /* 0x00008805020085a7 */ /* 0x000ea400080010ff */
[----:B--2---:R-:W-:Y:S05]  /*9370*/  @!P0 BRA `(.L_x_195) ;  /* 0xfffffffc00f08947 */ /* 0x004fea000383ffff */
[----:B------:R-:W-:Y:S05]  /*9380*/  BRA `(.L_x_34) ;  /* 0xffffff8800d07947 */ /* 0x000fea000383ffff */
.L_x_40:
[----:B-1----:R1:W2:Y:S02]  /*9390*/  SYNCS.PHASECHK.TRANS64.TRYWAIT P0, [R2+URZ+0x150], R3 ;  /* 0x00015003020075a7 */ /* 0x0022a400080011ff */
[----:B--2---:R-:W-:Y:S05]  /*93a0*/  @!P0 NANOSLEEP.SYNCS 0x989680 ;  /* 0x009896800000895d */ /* 0x004fea0003900000 */
[----:B------:R-:W2:Y:S02]  /*93b0*/  @!P0 SYNCS.PHASECHK.TRANS64 P0, [R2+URZ+0x150], R3 ;  /* 0x00015003020085a7 */ /* 0x000ea400080010ff */
[----:B--2---:R-:W-:Y:S05]  /*93c0*/  @!P0 BRA `(.L_x_40) ;  /* 0xfffffffc00f08947 */ /* 0x004fea000383ffff */
[----:B------:R-:W-:Y:S05]  /*93d0*/  BRA `(.L_x_196) ;  /* 0xffffff8c00747947 */ /* 0x000fea000383ffff */
.L_x_44:
[----:B---3--:R-:W-:-:S07]  /*93e0*/  MOV R0, UR4 ;  /* 0x0000000400007c02 */ /* 0x008fce0008000f00 */
.L_x_197:
[----:B-1----:R1:W2:Y:S02]  /*93f0*/  SYNCS.PHASECHK.TRANS64.TRYWAIT P0, [R0+URZ], R3 ;  /* 0x00000003000075a7 */ /* 0x0022a400080011ff */
[----:B--2---:R-:W-:Y:S05]  /*9400*/  @!P0 NANOSLEEP.SYNCS 0x989680 ;  /* 0x009896800000895d */ /* 0x004fea0003900000 */
[----:B------:R-:W2:Y:S02]  /*9410*/  @!P0 SYNCS.PHASECHK.TRANS64 P0, [R0+URZ], R3 ;  /* 0x00000003000085a7 */ /* 0x000ea400080010ff */
[----:B--2---:R-:W-:Y:S05]  /*9420*/  @!P0 BRA `(.L_x_197) ;  /* 0xfffffffc00f08947 */ /* 0x004fea000383ffff */
[----:B------:R-:W-:Y:S05]  /*9430*/  BRA `(.L_x_198) ;  /* 0xffffff9000e47947 */ /* 0x000fea000383ffff */
.L_x_45:
[----:B---3--:R-:W-:-:S07]  /*9440*/  MOV R0, UR4 ;  /* 0x0000000400007c02 */ /* 0x008fce0008000f00 */
.L_x_199:
[----:B-1----:R1:W2:Y:S02]  /*9450*/  SYNCS.PHASECHK.TRANS64.TRYWAIT P0, [R0+URZ], R3 ;  /* 0x00000003000075a7 */ /* 0x0022a400080011ff */
[----:B--2---:R-:W-:Y:S05]  /*9460*/  @!P0 NANOSLEEP.SYNCS 0x989680 ;  /* 0x009896800000895d */ /* 0x004fea0003900000 */
[----:B------:R-:W2:Y:S02]  /*9470*/  @!P0 SYNCS.PHASECHK.TRANS64 P0, [R0+URZ], R3 ;  /* 0x00000003000085a7 */ /* 0x000ea400080010ff */
[----:B--2---:R-:W-:Y:S05]  /*9480*/  @!P0 BRA `(.L_x_199) ;  /* 0xfffffffc00f08947 */ /* 0x004fea000383ffff */
[----:B------:R-:W-:Y:S05]  /*9490*/  BRA `(.L_x_200) ;  /* 0xffffff9000f07947 */ /* 0x000fea000383ffff */
.L_x_46:
[----:B---3--:R-:W-:-:S07]  /*94a0*/  MOV R0, UR4 ;  /* 0x0000000400007c02 */ /* 0x008fce0008000f00 */
.L_x_201:
[----:B-1----:R1:W2:Y:S02]  /*94b0*/  SYNCS.PHASECHK.TRANS64.TRYWAIT P0, [R0+URZ], R3 ;  /* 0x00000003000075a7 */ /* 0x0022a400080011ff */
[----:B--2---:R-:W-:Y:S05]  /*94c0*/  @!P0 NANOSLEEP.SYNCS 0x989680 ;  /* 0x009896800000895d */ /* 0x004fea0003900000 */
[----:B------:R-:W2:Y:S02]  /*94d0*/  @!P0 SYNCS.PHASECHK.TRANS64 P0, [R0+URZ], R3 ;  /* 0x00000003000085a7 */ /* 0x000ea400080010ff */
[----:B--2---:R-:W-:Y:S05]  /*94e0*/  @!P0 BRA `(.L_x_201) ;  /* 0xfffffffc00f08947 */ /* 0x004fea000383ffff */
[----:B------:R-:W-:Y:S05]  /*94f0*/  BRA `(.L_x_202) ;  /* 0xffffff9000fc7947 */ /* 0x000fea000383ffff */
.L_x_47:
[----:B---3--:R-:W-:-:S07]  /*9500*/  MOV R0, UR4 ;  /* 0x0000000400007c02 */ /* 0x008fce0008000f00 */
.L_x_203:
[----:B-1----:R1:W2:Y:S02]  /*9510*/  SYNCS.PHASECHK.TRANS64.TRYWAIT P0, [R0+URZ], R3 ;  /* 0x00000003000075a7 */ /* 0x0022a400080011ff */
[----:B--2---:R-:W-:Y:S05]  /*9520*/  @!P0 NANOSLEEP.SYNCS 0x989680 ;  /* 0x009896800000895d */ /* 0x004fea0003900000 */
[----:B------:R-:W2:Y:S02]  /*9530*/  @!P0 SYNCS.PHASECHK.TRANS64 P0, [R0+URZ], R3 ;  /* 0x00000003000085a7 */ /* 0x000ea400080010ff */
[----:B--2---:R-:W-:Y:S05]  /*9540*/  @!P0 BRA `(.L_x_203) ;  /* 0xfffffffc00f08947 */ /* 0x004fea000383ffff */
[----:B------:R-:W-:Y:S05]  /*9550*/  BRA `(.L_x_204) ;  /* 0xffffff9400087947 */ /* 0x000fea000383ffff */
.L_x_48:
[----:B---3--:R-:W-:-:S07]  /*9560*/  MOV R0, UR4 ;  /* 0x0000000400007c02 */ /* 0x008fce0008000f00 */
.L_x_205:
[----:B-1----:R1:W2:Y:S02]  /*9570*/  SYNCS.PHASECHK.TRANS64.TRYWAIT P0, [R0+URZ], R3 ;  /* 0x00000003000075a7 */ /* 0x0022a400080011ff */
[----:B--2---:R-:W-:Y:S05]  /*9580*/  @!P0 NANOSLEEP.SYNCS 0x989680 ;  /* 0x009896800000895d */ /* 0x004fea0003900000 */
[----:B------:R-:W2:Y:S02]  /*9590*/  @!P0 SYNCS.PHASECHK.TRANS64 P0, [R0+URZ], R3 ;  /* 0x00000003000085a7 */ /* 0x000ea400080010ff */
[----:B--2---:R-:W-:Y:S05]  /*95a0*/  @!P0 BRA `(.L_x_205) ;  /* 0xfffffffc00f08947 */ /* 0x004fea000383ffff */
[----:B------:R-:W-:Y:S05]  /*95b0*/  BRA `(.L_x_206) ;  /* 0xffffff9400147947 */ /* 0x000fea000383ffff */
.L_x_49:
[----:B---3--:R-:W-:-:S07]  /*95c0*/  MOV R0, UR4 ;  /* 0x0000000400007c02 */ /* 0x008fce0008000f00 */
.L_x_207:
[----:B-1----:R1:W2:Y:S02]  /*95d0*/  SYNCS.PHASECHK.TRANS64.TRYWAIT P0, [R0+URZ], R3 ;  /* 0x00000003000075a7 */ /* 0x0022a400080011ff */
[----:B--2---:R-:W-:Y:S05]  /*95e0*/  @!P0 NANOSLEEP.SYNCS 0x989680 ;  /* 0x009896800000895d */ /* 0x004fea0003900000 */
[----:B------:R-:W2:Y:S02]  /*95f0*/  @!P0 SYNCS.PHASECHK.TRANS64 P0, [R0+URZ], R3 ;  /* 0x00000003000085a7 */ /* 0x000ea400080010ff */
[----:B--2---:R-:W-:Y:S05]  /*9600*/  @!P0 BRA `(.L_x_207) ;  /* 0xfffffffc00f08947 */ /* 0x004fea000383ffff */
[----:B------:R-:W-:Y:S05]  /*9610*/  BRA `(.L_x_208) ;  /* 0xffffff9400207947 */ /* 0x000fea000383ffff */
.L_x_50:
[----:B---3--:R-:W-:-:S07]  /*9620*/  MOV R0, UR4 ;  /* 0x0000000400007c02 */ /* 0x008fce0008000f00 */
.L_x_209:
[----:B-1----:R1:W2:Y:S02]  /*9630*/  SYNCS.PHASECHK.TRANS64.TRYWAIT P0, [R0+URZ], R3 ;  /* 0x00000003000075a7 */ /* 0x0022a400080011ff */
[----:B--2---:R-:W-:Y:S05]  /*9640*/  @!P0 NANOSLEEP.SYNCS 0x989680 ;  /* 0x009896800000895d */ /* 0x004fea0003900000 */
[----:B------:R-:W2:Y:S02]  /*9650*/  @!P0 SYNCS.PHASECHK.TRANS64 P0, [R0+URZ], R3 ;  /* 0x00000003000085a7 */ /* 0x000ea400080010ff */
[----:B--2---:R-:W-:Y:S05]  /*9660*/  @!P0 BRA `(.L_x_209) ;  /* 0xfffffffc00f08947 */ /* 0x004fea000383ffff */
[----:B------:R-:W-:Y:S05]  /*9670*/  BRA `(.L_x_210) ;  /* 0xffffff94002c7947 */ /* 0x000fea000383ffff */
.L_x_51:
[----:B---3--:R-:W-:-:S07]  /*9680*/  MOV R0, UR4 ;  /* 0x0000000400007c02 */ /* 0x008fce0008000f00 */
.L_x_211:
[----:B-1----:R1:W2:Y:S02]  /*9690*/  SYNCS.PHASECHK.TRANS64.TRYWAIT P0, [R0+URZ], R3 ;  /* 0x00000003000075a7 */ /* 0x0022a400080011ff */
[----:B--2---:R-:W-:Y:S05]  /*96a0*/  @!P0 NANOSLEEP.SYNCS 0x989680 ;  /* 0x009896800000895d */ /* 0x004fea0003900000 */
[----:B------:R-:W2:Y:S02]  /*96b0*/  @!P0 SYNCS.PHASECHK.TRANS64 P0, [R0+URZ], R3 ;  /* 0x00000003000085a7 */ /* 0x000ea400080010ff */
[----:B--2---:R-:W-:Y:S05]  /*96c0*/  @!P0 BRA `(.L_x_211) ;  /* 0xfffffffc00f08947 */ /* 0x004fea000383ffff */
[----:B------:R-:W-:Y:S05]  /*96d0*/  BRA `(.L_x_212) ;  /* 0xffffff9400387947 */ /* 0x000fea000383ffff */
.L_x_52:
[----:B---3--:R-:W-:-:S07]  /*96e0*/  MOV R0, UR4 ;  /* 0x0000000400007c02 */ /* 0x008fce0008000f00 */
.L_x_213:
[----:B-1----:R1:W2:Y:S02]  /*96f0*/  SYNCS.PHASECHK.TRANS64.TRYWAIT P0, [R0+URZ], R3 ;  /* 0x00000003000075a7 */ /* 0x0022a400080011ff */
[----:B--2---:R-:W-:Y:S05]  /*9700*/  @!P0 NANOSLEEP.SYNCS 0x989680 ;  /* 0x009896800000895d */ /* 0x004fea0003900000 */
[----:B------:R-:W2:Y:S02]  /*9710*/  @!P0 SYNCS.PHASECHK.TRANS64 P0, [R0+URZ], R3 ;  /* 0x00000003000085a7 */ /* 0x000ea400080010ff */
[----:B--2---:R-:W-:Y:S05]  /*9720*/  @!P0 BRA `(.L_x_213) ;  /* 0xfffffffc00f08947 */ /* 0x004fea000383ffff */
[----:B------:R-:W-:Y:S05]  /*9730*/  BRA `(.L_x_214) ;  /* 0xffffff9400447947 */ /* 0x000fea000383ffff */
.L_x_53:
[----:B---3--:R-:W-:-:S07]  /*9740*/  MOV R0, UR4 ;  /* 0x0000000400007c02 */ /* 0x008fce0008000f00 */
.L_x_215:
[----:B-1----:R1:W2:Y:S02]  /*9750*/  SYNCS.PHASECHK.TRANS64.TRYWAIT P0, [R0+URZ], R3 ;  /* 0x00000003000075a7 */ /* 0x0022a400080011ff */
[----:B--2---:R-:W-:Y:S05]  /*9760*/  @!P0 NANOSLEEP.SYNCS 0x989680 ;  /* 0x009896800000895d */ /* 0x004fea0003900000 */
[----:B------:R-:W2:Y:S02]  /*9770*/  @!P0 SYNCS.PHASECHK.TRANS64 P0, [R0+URZ], R3 ;  /* 0x00000003000085a7 */ /* 0x000ea400080010ff */
[----:B--2---:R-:W-:Y:S05]  /*9780*/  @!P0 BRA `(.L_x_215) ;  /* 0xfffffffc00f08947 */ /* 0x004fea000383ffff */
[----:B------:R-:W-:Y:S05]  /*9790*/  BRA `(.L_x_216) ;  /* 0xffffff9400507947 */ /* 0x000fea000383ffff */
.L_x_54:
[----:B---3--:R-:W-:-:S07]  /*97a0*/  MOV R0, UR4 ;  /* 0x0000000400007c02 */ /* 0x008fce0008000f00 */
.L_x_217:
[----:B-1----:R1:W2:Y:S02]  /*97b0*/  SYNCS.PHASECHK.TRANS64.TRYWAIT P0, [R0+URZ], R3 ;  /* 0x00000003000075a7 */ /* 0x0022a400080011ff */
[----:B--2---:R-:W-:Y:S05]  /*97c0*/  @!P0 NANOSLEEP.SYNCS 0x989680 ;  /* 0x009896800000895d */ /* 0x004fea0003900000 */
[----:B------:R-:W2:Y:S02]  /*97d0*/  @!P0 SYNCS.PHASECHK.TRANS64 P0, [R0+URZ], R3 ;  /* 0x00000003000085a7 */ /* 0x000ea400080010ff */
[----:B--2---:R-:W-:Y:S05]  /*97e0*/  @!P0 BRA `(.L_x_217) ;  /* 0xfffffffc00f08947 */ /* 0x004fea000383ffff */
[----:B------:R-:W-:Y:S05]  /*97f0*/  BRA `(.L_x_218) ;  /* 0xffffff94005c7947 */ /* 0x000fea000383ffff */
.L_x_55:
[----:B---3--:R-:W-:-:S07]  /*9800*/  MOV R0, UR4 ;  /* 0x0000000400007c02 */ /* 0x008fce0008000f00 */
.L_x_219:
[----:B-1----:R1:W2:Y:S02]  /*9810*/  SYNCS.PHASECHK.TRANS64.TRYWAIT P0, [R0+URZ], R3 ;  /* 0x00000003000075a7 */ /* 0x0022a400080011ff */
[----:B--2---:R-:W-:Y:S05]  /*9820*/  @!P0 NANOSLEEP.SYNCS 0x989680 ;  /* 0x009896800000895d */ /* 0x004fea0003900000 */
[----:B------:R-:W2:Y:S02]  /*9830*/  @!P0 SYNCS.PHASECHK.TRANS64 P0, [R0+URZ], R3 ;  /* 0x00000003000085a7 */ /* 0x000ea400080010ff */
[----:B--2---:R-:W-:Y:S05]  /*9840*/  @!P0 BRA `(.L_x_219) ;  /* 0xfffffffc00f08947 */ /* 0x004fea000383ffff */
[----:B------:R-:W-:Y:S05]  /*9850*/  BRA `(.L_x_220) ;  /* 0xffffff9400687947 */ /* 0x000fea000383ffff */
.L_x_56:
[----:B---3--:R-:W-:-:S07]  /*9860*/  MOV R0, UR4 ;  /* 0x0000000400007c02 */ /* 0x008fce0008000f00 */
.L_x_221:
[----:B-1----:R1:W2:Y:S02]  /*9870*/  SYNCS.PHASECHK.TRANS64.TRYWAIT P0, [R0+URZ], R3 ;  /* 0x00000003000075a7 */ /* 0x0022a400080011ff */
[----:B--2---:R-:W-:Y:S05]  /*9880*/  @!P0 NANOSLEEP.SYNCS 0x989680 ;  /* 0x009896800000895d */ /* 0x004fea0003900000 */
[----:B------:R-:W2:Y:S02]  /*9890*/  @!P0 SYNCS.PHASECHK.TRANS64 P0, [R0+URZ], R3 ;  /* 0x00000003000085a7 */ /* 0x000ea400080010ff */
[----:B--2---:R-:W-:Y:S05]  /*98a0*/  @!P0 BRA `(.L_x_221) ;  /* 0xfffffffc00f08947 */ /* 0x004fea000383ffff */
[----:B------:R-:W-:Y:S05]  /*98b0*/  BRA `(.L_x_222) ;  /* 0xffffff9400747947 */ /* 0x000fea000383ffff */
.L_x_57:
[----:B---3--:R-:W-:-:S07]  /*98c0*/  MOV R0, UR4 ;  /* 0x0000000400007c02 */ /* 0x008fce0008000f00 */
.L_x_223:
[----:B-1----:R1:W2:Y:S02]  /*98d0*/  SYNCS.PHASECHK.TRANS64.TRYWAIT P0, [R0+URZ], R3 ;  /* 0x00000003000075a7 */ /* 0x0022a400080011ff */
[----:B--2---:R-:W-:Y:S05]  /*98e0*/  @!P0 NANOSLEEP.SYNCS 0x989680 ;  /* 0x009896800000895d */ /* 0x004fea0003900000 */
[----:B------:R-:W2:Y:S02]  /*98f0*/  @!P0 SYNCS.PHASECHK.TRANS64 P0, [R0+URZ], R3 ;  /* 0x00000003000085a7 */ /* 0x000ea400080010ff */
[----:B--2---:R-:W-:Y:S05]  /*9900*/  @!P0 BRA `(.L_x_223) ;  /* 0xfffffffc00f08947 */ /* 0x004fea000383ffff */
[----:B------:R-:W-:Y:S05]  /*9910*/  BRA `(.L_x_224) ;  /* 0xffffff9400807947 */ /* 0x000fea000383ffff */
.L_x_58:
[----:B---3--:R-:W-:-:S07]  /*9920*/  MOV R0, UR4 ;  /* 0x0000000400007c02 */ /* 0x008fce0008000f00 */
.L_x_225:
[----:B-1----:R1:W2:Y:S02]  /*9930*/  SYNCS.PHASECHK.TRANS64.TRYWAIT P0, [R0+URZ], R3 ;  /* 0x00000003000075a7 */ /* 0x0022a400080011ff */
[----:B--2---:R-:W-:Y:S05]  /*9940*/  @!P0 NANOSLEEP.SYNCS 0x989680 ;  /* 0x009896800000895d */ /* 0x004fea0003900000 */
[----:B------:R-:W2:Y:S02]  /*9950*/  @!P0 SYNCS.PHASECHK.TRANS64 P0, [R0+URZ], R3 ;  /* 0x00000003000085a7 */ /* 0x000ea400080010ff */
[----:B--2---:R-:W-:Y:S05]  /*9960*/  @!P0 BRA `(.L_x_225) ;  /* 0xfffffffc00f08947 */ /* 0x004fea000383ffff */
[----:B------:R-:W-:Y:S05]  /*9970*/  BRA `(.L_x_226) ;  /* 0xffffff94008c7947 */ /* 0x000fea000383ffff */
.L_x_59:
[----:B---3--:R-:W-:-:S07]  /*9980*/  MOV R0, UR4 ;  /* 0x0000000400007c02 */ /* 0x008fce0008000f00 */
.L_x_227:
[----:B-1----:R1:W2:Y:S02]  /*9990*/  SYNCS.PHASECHK.TRANS64.TRYWAIT P0, [R0+URZ], R3 ;  /* 0x00000003000075a7 */ /* 0x0022a400080011ff */
[----:B--2---:R-:W-:Y:S05]  /*99a0*/  @!P0 NANOSLEEP.SYNCS 0x989680 ;  /* 0x009896800000895d */ /* 0x004fea0003900000 */
[----:B------:R-:W2:Y:S02]  /*99b0*/  @!P0 SYNCS.PHASECHK.TRANS64 P0, [R0+URZ], R3 ;  /* 0x00000003000085a7 */ /* 0x000ea400080010ff */
[----:B--2---:R-:W-:Y:S05]  /*99c0*/  @!P0 BRA `(.L_x_227) ;  /* 0xfffffffc00f08947 */ /* 0x004fea000383ffff */
[----:B------:R-:W-:Y:S05]  /*99d0*/  BRA `(.L_x_228) ;  /* 0xffffff9400987947 */ /* 0x000fea000383ffff */
.L_x_62:
[----:B-1----:R1:W2:Y:S02]  /*99e0*/  SYNCS.PHASECHK.TRANS64.TRYWAIT P0, [R0+URZ+0x1b0], R5 ;  /* 0x0001b005000075a7 */ /* 0x0022a400080011ff */
[----:B--2---:R-:W-:Y:S05]  /*99f0*/  @!P0 NANOSLEEP.SYNCS 0x989680 ;  /* 0x009896800000895d */ /* 0x004fea0003900000 */
[----:B------:R-:W2:Y:S02]  /*9a00*/  @!P0 SYNCS.PHASECHK.TRANS64 P0, [R0+URZ+0x1b0], R5 ;  /* 0x0001b005000085a7 */ /* 0x000ea400080010ff */
[----:B--2---:R-:W-:Y:S05]  /*9a10*/  @!P0 BRA `(.L_x_62) ;  /* 0xfffffffc00f08947 */ /* 0x004fea000383ffff */
[----:B------:R-:W-:Y:S05]  /*9a20*/  BRA `(.L_x_229) ;  /* 0xffffff9400f87947 */ /* 0x000fea000383ffff */
.L_x_63:
[----:B------:R-:W-:-:S07]  /*9a30*/  MOV R0, UR5 ;  /* 0x0000000500007c02 */ /* 0x000fce0008000f00 */
.L_x_230:
[----:B-1----:R1:W2:Y:S02]  /*9a40*/  SYNCS.PHASECHK.TRANS64.TRYWAIT P0, [R0+URZ+0x160], R7 ;  /* 0x00016007000075a7 */ /* 0x0022a400080011ff */
[----:B--2---:R-:W-:Y:S05]  /*9a50*/  @!P0 NANOSLEEP.SYNCS 0x989680 ;  /* 0x009896800000895d */ /* 0x004fea0003900000 */
[----:B------:R-:W2:Y:S02]  /*9a60*/  @!P0 SYNCS.PHASECHK.TRANS64 P0, [R0+URZ+0x160], R7 ;  /* 0x00016007000085a7 */ /* 0x000ea400080010ff */
[----:B--2---:R-:W-:Y:S05]  /*9a70*/  @!P0 BRA `(.L_x_230) ;  /* 0xfffffffc00f08947 */ /* 0x004fea000383ffff */
[----:B------:R-:W-:Y:S05]  /*9a80*/  BRA `(.L_x_231) ;  /* 0xffffff9800087947 */ /* 0x000fea000383ffff */
.L_x_64:
[----:B-1----:R1:W2:Y:S02]  /*9a90*/  SYNCS.PHASECHK.TRANS64.TRYWAIT P1, [R0+URZ+0x150], R5 ;  /* 0x00015005000075a7 */ /* 0x0022a400080211ff */
[----:B--2---:R-:W-:Y:S05]  /*9aa0*/  @!P1 NANOSLEEP.SYNCS 0x989680 ;  /* 0x009896800000995d */ /* 0x004fea0003900000 */
[----:B------:R-:W2:Y:S02]  /*9ab0*/  @!P1 SYNCS.PHASECHK.TRANS64 P1, [R0+URZ+0x150], R5 ;  /* 0x00015005000095a7 */ /* 0x000ea400080210ff */
[----:B--2---:R-:W-:Y:S05]  /*9ac0*/  @!P1 BRA `(.L_x_64) ;  /* 0xfffffffc00f09947 */ /* 0x004fea000383ffff */
[----:B------:R-:W-:Y:S05]  /*9ad0*/  BRA `(.L_x_232) ;  /* 0xffffff9800387947 */ /* 0x000fea000383ffff */
.L_x_67:
[----:B------:R-:W-:-:S07]  /*9ae0*/  MOV R0, UR5 ;  /* 0x0000000500007c02 */ /* 0x000fce0008000f00 */
.L_x_233:
[----:B-1----:R1:W2:Y:S02]  /*9af0*/  SYNCS.PHASECHK.TRANS64.TRYWAIT P0, [R0+URZ+0x160], R3 ;  /* 0x00016003000075a7 */ /* 0x0022a400080011ff */
[----:B--2---:R-:W-:Y:S05]  /*9b00*/  @!P0 NANOSLEEP.SYNCS 0x989680 ;  /* 0x009896800000895d */ /* 0x004fea0003900000 */
[----:B------:R-:W2:Y:S02]  /*9b10*/  @!P0 SYNCS.PHASECHK.TRANS64 P0, [R0+URZ+0x160], R3 ;  /* 0x00016003000085a7 */ /* 0x000ea400080010ff */
[----:B--2---:R-:W-:Y:S05]  /*9b20*/  @!P0 BRA `(.L_x_233) ;  /* 0xfffffffc00f08947 */ /* 0x004fea000383ffff */
[----:B------:R-:W-:Y:S05]  /*9b30*/  BRA `(.L_x_66) ;  /* 0xffffff98008c7947 */ /* 0x000fea000383ffff */
.L_x_76:
[----:B-1----:R-:W-:-:S04]  /*9b40*/  MOV R4, UR7 ;  /* 0x0000000700047c02 */ /* 0x002fc80008000f00 */
[----:B------:R1:W2:Y:S03]  /*9b50*/  SYNCS.PHASECHK.TRANS64.TRYWAIT P0, [R4+URZ+0x8], R5 ;  /* 0x00000805040075a7 */ /* 0x0002a600080011ff */
[----:B--2---:R-:W-:Y:S05]  /*9b60*/  @!P0 NANOSLEEP.SYNCS 0x989680 ;  /* 0x009896800000895d */ /* 0x004fea0003900000 */
[----:B------:R-:W2:Y:S02]  /*9b70*/  @!P0 SYNCS.PHASECHK.TRANS64 P0, [R4+URZ+0x8], R5 ;  /* 0x00000805040085a7 */ /* 0x000ea400080010ff */
[----:B--2---:R-:W-:Y:S05]  /*9b80*/  @!P0 BRA `(.L_x_76) ;  /* 0xfffffffc00ec8947 */ /* 0x004fea000383ffff */
[----:B------:R-:W-:Y:S05]  /*9b90*/  BRA `(.L_x_75) ;  /* 0xffffff9c00407947 */ /* 0x000fea000383ffff */
.L_x_78:
[----:B------:R-:W-:Y:S01]  /*9ba0*/  BSSY B0, `(.L_x_234) ;  /* 0x0000006000007945 */ /* 0x000fe20003800000 */
[----:B------:R-:W-:-:S07]  /*9bb0*/  MOV R15, 0xffffffff ;  /* 0xffffffff000f7802 */ /* 0x000fce0000000f00 */
[----:B-1---5:R-:W-:Y:S05]  /*9bc0*/  WARPSYNC.COLLECTIVE R15, `(.L_x_235) ;  /* 0x000000000f0c7348 */ /* 0x022fea0003c00000 */
[----:B------:R-:W-:Y:S02]  /*9bd0*/  ELECT P6, UR79, PT ;  /* 0x00000000004f782f */ /* 0x000fe400038c0000 */
[----:B------:R-:W-:Y:S01]  /*9be0*/  MOV R14, UR79 ;  /* 0x0000004f000e7c02 */ /* 0x000fe20008000f00 */
[----:B-1---5:R-:W-:Y:S10]  /*9bf0*/  ENDCOLLECTIVE ;  /* 0x000000000000791b */ /* 0x022ff40003800000 */
.L_x_235:
[----:B------:R-:W-:Y:S05]  /*9c00*/  BSYNC B0 ;  /* 0x0000000000007941 */ /* 0x000fea0003800000 */
.L_x_234:
[----:B------:R-:W-:Y:S05]  /*9c10*/  BRA `(.L_x_236) ;  /* 0xffffff9c00707947 */ /* 0x000fea000383ffff */
.L_x_80:
[----:B-1----:R-:W-:-:S04]  /*9c20*/  MOV R2, UR7 ;  /* 0x0000000700027c02 */ /* 0x002fc80008000f00 */
[----:B------:R1:W2:Y:S03]  /*9c30*/  SYNCS.PHASECHK.TRANS64.TRYWAIT P0, [R2+URZ+0x8], R3 ;  /* 0x00000803020075a7 */ /* 0x0002a600080011ff */
[----:B--2---:R-:W-:Y:S05]  /*9c40*/  @!P0 NANOSLEEP.SYNCS 0x989680 ;  /* 0x009896800000895d */ /* 0x004fea0003900000 */
[----:B------:R-:W2:Y:S02]  /*9c50*/  @!P0 SYNCS.PHASECHK.TRANS64 P0, [R2+URZ+0x8], R3 ;  /* 0x00000803020085a7 */ /* 0x000ea400080010ff */
[----:B--2---:R-:W-:Y:S05]  /*9c60*/  @!P0 BRA `(.L_x_80) ;  /* 0xfffffffc00ec8947 */ /* 0x004fea000383ffff */
[----:B------:R-:W-:Y:S05]  /*9c70*/  BRA `(.L_x_79) ;  /* 0xffffff9c00747947 */ /* 0x000fea000383ffff */
.L_x_81:
[----:B-1----:R1:W2:Y:S02]  /*9c80*/  SYNCS.PHASECHK.TRANS64.TRYWAIT P0, [R0+URZ+0x150], R5 ;  /* 0x00015005000075a7 */ /* 0x0022a400080011ff */
[----:B--2---:R-:W-:Y:S05]  /*9c90*/  @!P0 NANOSLEEP.SYNCS 0x989680 ;  /* 0x009896800000895d */ /* 0x004fea0003900000 */
[----:B------:R-:W2:Y:S02]  /*9ca0*/  @!P0 SYNCS.PHASECHK.TRANS64 P0, [R0+URZ+0x150], R5 ;  /* 0x00015005000085a7 */ /* 0x000ea400080010ff */
[----:B--2---:R-:W-:Y:S05]  /*9cb0*/  @!P0 BRA `(.L_x_81) ;  /* 0xfffffffc00f08947 */ /* 0x004fea000383ffff */
[----:B------:R-:W-:Y:S05]  /*9cc0*/  BRA `(.L_x_237) ;  /* 0xffffffa000607947 */ /* 0x000fea000383ffff */
.L_x_83:
[----:B------:R-:W-:-:S07]  /*9cd0*/  MOV R0, UR9 ;  /* 0x0000000900007c02 */ /* 0x000fce0008000f00 */
.L_x_238:
[----:B-1----:R1:W2:Y:S02]  /*9ce0*/  SYNCS.PHASECHK.TRANS64.TRYWAIT P0, [R0+URZ+0x190], R5 ;  /* 0x00019005000075a7 */ /* 0x0022a400080011ff */
[----:B--2---:R-:W-:Y:S05]  /*9cf0*/  @!P0 NANOSLEEP.SYNCS 0x989680 ;  /* 0x009896800000895d */ /* 0x004fea0003900000 */
[----:B------:R-:W2:Y:S02]  /*9d00*/  @!P0 SYNCS.PHASECHK.TRANS64 P0, [R0+URZ+0x190], R5 ;  /* 0x00019005000085a7 */ /* 0x000ea400080010ff */
[----:B--2---:R-:W-:Y:S05]  /*9d10*/  @!P0 BRA `(.L_x_238) ;  /* 0xfffffffc00f08947 */ /* 0x004fea000383ffff */
[----:B------:R-:W-:Y:S05]  /*9d20*/  BRA `(.L_x_239) ;  /* 0xffffffa000ac7947 */ /* 0x000fea000383ffff */
.L_x_86:
[----:B------:R-:W-:Y:S07]  /*9d30*/  MOV R0, UR8 ;  /* 0x0000000800007c02 */ /* 0x000fee0008000f00 */
.L_x_240:
[----:B-1----:R1:W2:Y:S02]  /*9d40*/  SYNCS.PHASECHK.TRANS64.TRYWAIT P0, [R0+URZ], R5 ;  /* 0x00000005000075a7 */ /* 0x0022a400080011ff */
[----:B--2---:R-:W-:Y:S05]  /*9d50*/  @!P0 NANOSLEEP.SYNCS 0x989680 ;  /* 0x009896800000895d */ /* 0x004fea0003900000 */
[----:B------:R-:W2:Y:S02]  /*9d60*/  @!P0 SYNCS.PHASECHK.TRANS64 P0, [R0+URZ], R5 ;  /* 0x00000005000085a7 */ /* 0x000ea400080010ff */
[----:B--2---:R-:W-:Y:S05]  /*9d70*/  @!P0 BRA `(.L_x_240) ;  /* 0xfffffffc00f08947 */ /* 0x004fea000383ffff */
[----:B------:R-:W-:Y:S05]  /*9d80*/  BRA `(.L_x_85) ;  /* 0xffffffa000c07947 */ /* 0x000fea000383ffff */
.L_x_90:
[----:B-1----:R-:W-:-:S07]  /*9d90*/  MOV R0, UR8 ;  /* 0x0000000800007c02 */ /* 0x002fce0008000f00 */
.L_x_241:
[----:B-1----:R1:W2:Y:S02]  /*9da0*/  SYNCS.PHASECHK.TRANS64.TRYWAIT P0, [R0+URZ], R3 ;  /* 0x00000003000075a7 */ /* 0x0022a400080011ff */
[----:B--2---:R-:W-:Y:S05]  /*9db0*/  @!P0 NANOSLEEP.SYNCS 0x989680 ;  /* 0x009896800000895d */ /* 0x004fea0003900000 */
[----:B------:R-:W2:Y:S02]  /*9dc0*/  @!P0 SYNCS.PHASECHK.TRANS64 P0, [R0+URZ], R3 ;  /* 0x00000003000085a7 */ /* 0x000ea400080010ff */
[----:B--2---:R-:W-:Y:S05]  /*9dd0*/  @!P0 BRA `(.L_x_241) ;  /* 0xfffffffc00f08947 */ /* 0x004fea000383ffff */
[----:B------:R-:W-:Y:S05]  /*9de0*/  BRA `(.L_x_242) ;  /* 0xffffffa400b47947 */ /* 0x000fea000383ffff */
.L_x_91:
[----:B------:R-:W-:-:S07]  /*9df0*/  MOV R0, UR8 ;  /* 0x0000000800007c02 */ /* 0x000fce0008000f00 */
.L_x_243:
[----:B-1----:R1:W2:Y:S02]  /*9e00*/  SYNCS.PHASECHK.TRANS64.TRYWAIT P0, [R0+URZ], R3 ;  /* 0x00000003000075a7 */ /* 0x0022a400080011ff */
[----:B--2---:R-:W-:Y:S05]  /*9e10*/  @!P0 NANOSLEEP.SYNCS 0x989680 ;  /* 0x009896800000895d */ /* 0x004fea0003900000 */
[----:B------:R-:W2:Y:S02]  /*9e20*/  @!P0 SYNCS.PHASECHK.TRANS64 P0, [R0+URZ], R3 ;  /* 0x00000003000085a7 */ /* 0x000ea400080010ff */
[----:B--2---:R-:W-:Y:S05]  /*9e30*/  @!P0 BRA `(.L_x_243) ;  /* 0xfffffffc00f08947 */ /* 0x004fea000383ffff */
[----:B------:R-:W-:Y:S05]  /*9e40*/  BRA `(.L_x_244) ;  /* 0xffffffa400c07947 */ /* 0x000fea000383ffff */
.L_x_92:
[----:B------:R-:W-:-:S07]  /*9e50*/  MOV R0, UR8 ;  /* 0x0000000800007c02 */ /* 0x000fce0008000f00 */
.L_x_245:
[----:B-1----:R1:W2:Y:S02]  /*9e60*/  SYNCS.PHASECHK.TRANS64.TRYWAIT P0, [R0+URZ], R3 ;  /* 0x00000003000075a7 */ /* 0x0022a400080011ff */
[----:B--2---:R-:W-:Y:S05]  /*9e70*/  @!P0 NANOSLEEP.SYNCS 0x989680 ;  /* 0x009896800000895d */ /* 0x004fea0003900000 */
[----:B------:R-:W2:Y:S02]  /*9e80*/  @!P0 SYNCS.PHASECHK.TRANS64 P0, [R0+URZ], R3 ;  /* 0x00000003000085a7 */ /* 0x000ea400080010ff */
[----:B--2---:R-:W-:Y:S05]  /*9e90*/  @!P0 BRA `(.L_x_245) ;  /* 0xfffffffc00f08947 */ /* 0x004fea000383ffff */
[----:B------:R-:W-:Y:S05]  /*9ea0*/  BRA `(.L_x_246) ;  /* 0xffffffa400cc7947 */ /* 0x000fea000383ffff */
.L_x_95:
[----:B------:R-:W-:-:S07]  /*9eb0*/  MOV R0, UR7 ;  /* 0x0000000700007c02 */ /* 0x000fce0008000f00 */
.L_x_247:
[----:B-1----:R1:W2:Y:S02]  /*9ec0*/  SYNCS.PHASECHK.TRANS64.TRYWAIT P1, [R0+URZ+0x1d0], R3 ;  /* 0x0001d003000075a7 */ /* 0x0022a400080211ff */
[----:B--2---:R-:W-:Y:S05]  /*9ed0*/  @!P1 NANOSLEEP.SYNCS 0x989680 ;  /* 0x009896800000995d */ /* 0x004fea0003900000 */
[----:B------:R-:W2:Y:S02]  /*9ee0*/  @!P1 SYNCS.PHASECHK.TRANS64 P1, [R0+URZ+0x1d0], R3 ;  /* 0x0001d003000095a7 */ /* 0x000ea400080210ff */
[----:B--2---:R-:W-:Y:S05]  /*9ef0*/  @!P1 BRA `(.L_x_247) ;  /* 0xfffffffc00f09947 */ /* 0x004fea000383ffff */
[----:B------:R-:W-:Y:S05]  /*9f00*/  BRA `(.L_x_248) ;  /* 0xffffffa800187947 */ /* 0x000fea000383ffff */
.L_x_100:
[----:B--2---:R2:W4:Y:S02]  /*9f10*/  SYNCS.PHASECHK.TRANS64.TRYWAIT P0, [R0+URZ+0x150], R3 ;  /* 0x00015003000075a7 */ /* 0x00452400080011ff */
[----:B----4-:R-:W-:Y:S05]  /*9f20*/  @!P0 NANOSLEEP.SYNCS 0x989680 ;  /* 0x009896800000895d */ /* 0x010fea0003900000 */
[----:B------:R-:W4:Y:S02]  /*9f30*/  @!P0 SYNCS.PHASECHK.TRANS64 P0, [R0+URZ+0x150], R3 ;  /* 0x00015003000085a7 */ /* 0x000f2400080010ff */
[----:B----4-:R-:W-:Y:S05]  /*9f40*/  @!P0 BRA `(.L_x_100) ;  /* 0xfffffffc00f08947 */ /* 0x010fea000383ffff */
[----:B------:R-:W-:Y:S05]  /*9f50*/  BRA `(.L_x_249) ;  /* 0xffffffac001c7947 */ /* 0x000fea000383ffff */
.L_x_103:
[----:B------:R-:W-:Y:S07]  /*9f60*/  MOV R0, UR13 ;  /* 0x0000000d00007c02 */ /* 0x000fee0008000f00 */
.L_x_250:
[----:B--2---:R2:W4:Y:S02]  /*9f70*/  SYNCS.PHASECHK.TRANS64.TRYWAIT P0, [R0+URZ+0x148], R3 ;  /* 0x00014803000075a7 */ /* 0x00452400080011ff */
[----:B----4-:R-:W-:Y:S05]  /*9f80*/  @!P0 NANOSLEEP.SYNCS 0x989680 ;  /* 0x009896800000895d */ /* 0x010fea0003900000 */
[----:B------:R-:W4:Y:S02]  /*9f90*/  @!P0 SYNCS.PHASECHK.TRANS64 P0, [R0+URZ+0x148], R3 ;  /* 0x00014803000085a7 */ /* 0x000f2400080010ff */
[----:B----4-:R-:W-:Y:S05]  /*9fa0*/  @!P0 BRA `(.L_x_250) ;  /* 0xfffffffc00f08947 */ /* 0x010fea000383ffff */
[----:B------:R-:W-:Y:S05]  /*9fb0*/  BRA `(.L_x_102) ;  /* 0xffffffac00fc7947 */ /* 0x000fea000383ffff */
.L_x_106:
[----:B------:R-:W-:Y:S07]  /*9fc0*/  MOV R0, UR16 ;  /* 0x0000001000007c02 */ /* 0x000fee0008000f00 */
.L_x_251:
[----:B-1----:R1:W2:Y:S02]  /*9fd0*/  SYNCS.PHASECHK.TRANS64.TRYWAIT P0, [R0+URZ+0x128], R3 ;  /* 0x00012803000075a7 */ /* 0x0022a400080011ff */
[----:B--2---:R-:W-:Y:S05]  /*9fe0*/  @!P0 NANOSLEEP.SYNCS 0x989680 ;  /* 0x009896800000895d */ /* 0x004fea0003900000 */
[----:B------:R-:W2:Y:S02]  /*9ff0*/  @!P0 SYNCS.PHASECHK.TRANS64 P0, [R0+URZ+0x128], R3 ;  /* 0x00012803000085a7 */ /* 0x000ea400080010ff */
[----:B--2---:R-:W-:Y:S05]  /*a000*/  @!P0 BRA `(.L_x_251) ;  /* 0xfffffffc00f08947 */ /* 0x004fea000383ffff */
[----:B------:R-:W-:Y:S05]  /*a010*/  BRA `(.L_x_252) ;  /* 0xffffffb000747947 */ /* 0x000fea000383ffff */
.L_x_107:
[----:B------:R-:W-:Y:S07]  /*a020*/  MOV R3, UR14 ;  /* 0x0000000e00037c02 */ /* 0x000fee0008000f00 */
.L_x_253:
[----:B-1----:R1:W2:Y:S02]  /*a030*/  SYNCS.PHASECHK.TRANS64.TRYWAIT P0, [R3+URZ+0x128], R12 ;  /* 0x0001280c030075a7 */ /* 0x0022a400080011ff */
[----:B--2---:R-:W-:Y:S05]  /*a040*/  @!P0 NANOSLEEP.SYNCS 0x989680 ;  /* 0x009896800000895d */ /* 0x004fea0003900000 */
[----:B------:R-:W2:Y:S02]  /*a050*/  @!P0 SYNCS.PHASECHK.TRANS64 P0, [R3+URZ+0x128], R12 ;  /* 0x0001280c030085a7 */ /* 0x000ea400080010ff */
[----:B--2---:R-:W-:Y:S05]  /*a060*/  @!P0 BRA `(.L_x_253) ;  /* 0xfffffffc00f08947 */ /* 0x004fea000383ffff */
[----:B------:R-:W-:Y:S05]  /*a070*/  BRA `(.L_x_254) ;  /* 0xffffffb400307947 */ /* 0x000fea000383ffff */
.L_x_109:
[----:B------:R-:W-:-:S07]  /*a080*/  MOV R0, UR4 ;  /* 0x0000000400007c02 */ /* 0x000fce0008000f00 */
.L_x_255:
[----:B-1----:R1:W4:Y:S02]  /*a090*/  SYNCS.PHASECHK.TRANS64.TRYWAIT P0, [R0+URZ], R3 ;  /* 0x00000003000075a7 */ /* 0x00232400080011ff */
[----:B----4-:R-:W-:Y:S05]  /*a0a0*/  @!P0 NANOSLEEP.SYNCS 0x989680 ;  /* 0x009896800000895d */ /* 0x010fea0003900000 */
[----:B------:R-:W4:Y:S02]  /*a0b0*/  @!P0 SYNCS.PHASECHK.TRANS64 P0, [R0+URZ], R3 ;  /* 0x00000003000085a7 */ /* 0x000f2400080010ff */
[----:B----4-:R-:W-:Y:S05]  /*a0c0*/  @!P0 BRA `(.L_x_255) ;  /* 0xfffffffc00f08947 */ /* 0x010fea000383ffff */
[----:B------:R-:W-:Y:S05]  /*a0d0*/  BRA `(.L_x_256) ;  /* 0xffffffb400d87947 */ /* 0x000fea000383ffff */
.L_x_110:
[----:B------:R-:W-:-:S07]  /*a0e0*/  MOV R0, UR4 ;  /* 0x0000000400007c02 */ /* 0x000fce0008000f00 */
.L_x_257:
[----:B-1----:R1:W4:Y:S02]  /*a0f0*/  SYNCS.PHASECHK.TRANS64.TRYWAIT P0, [R0+URZ], R3 ;  /* 0x00000003000075a7 */ /* 0x00232400080011ff */
[----:B----4-:R-:W-:Y:S05]  /*a100*/  @!P0 NANOSLEEP.SYNCS 0x989680 ;  /* 0x009896800000895d */ /* 0x010fea0003900000 */
[----:B------:R-:W4:Y:S02]  /*a110*/  @!P0 SYNCS.PHASECHK.TRANS64 P0, [R0+URZ], R3 ;  /* 0x00000003000085a7 */ /* 0x000f2400080010ff */
[----:B----4-:R-:W-:Y:S05]  /*a120*/  @!P0 BRA `(.L_x_257) ;  /* 0xfffffffc00f08947 */ /* 0x010fea000383ffff */
[----:B------:R-:W-:Y:S05]  /*a130*/  BRA `(.L_x_258) ;  /* 0xffffffb400e47947 */ /* 0x000fea000383ffff */
.L_x_112:
[----:B-1----:R1:W2:Y:S02]  /*a140*/  SYNCS.PHASECHK.TRANS64.TRYWAIT P0, [R0+URZ+0x150], R3 ;  /* 0x00015003000075a7 */ /* 0x0022a400080011ff */
[----:B--2---:R-:W-:Y:S05]  /*a150*/  @!P0 NANOSLEEP.SYNCS 0x989680 ;  /* 0x009896800000895d */ /* 0x004fea0003900000 */
[----:B------:R-:W2:Y:S02]  /*a160*/  @!P0 SYNCS.PHASECHK.TRANS64 P0, [R0+URZ+0x150], R3 ;  /* 0x00015003000085a7 */ /* 0x000ea400080010ff */
[----:B--2---:R-:W-:Y:S05]  /*a170*/  @!P0 BRA `(.L_x_112) ;  /* 0xfffffffc00f08947 */ /* 0x004fea000383ffff */
[----:B------:R-:W-:Y:S05]  /*a180*/  BRA `(.L_x_259) ;  /* 0xffffffb800ac7947 */ /* 0x000fea000383ffff */
.L_x_126:
[----:B-1----:R1:W2:Y:S02]  /*a190*/  SYNCS.PHASECHK.TRANS64.TRYWAIT P0, [R5+URZ+0x110], R0 ;  /* 0x00011000050075a7 */ /* 0x0022a400080011ff */
[----:B--2---:R-:W-:Y:S05]  /*a1a0*/  @!P0 NANOSLEEP.SYNCS 0x989680 ;  /* 0x009896800000895d */ /* 0x004fea0003900000 */
[----:B------:R-:W2:Y:S02]  /*a1b0*/  @!P0 SYNCS.PHASECHK.TRANS64 P0, [R5+URZ+0x110], R0 ;  /* 0x00011000050085a7 */ /* 0x000ea400080010ff */
[----:B--2---:R-:W-:Y:S05]  /*a1c0*/  @!P0 BRA `(.L_x_126) ;  /* 0xfffffffc00f08947 */ /* 0x004fea000383ffff */
[----:B------:R-:W-:Y:S05]  /*a1d0*/  BRA `(.L_x_125) ;  /* 0xffffffc800347947 */ /* 0x000fea000383ffff */
.L_x_129:
[----:B-1----:R1:W4:Y:S02]  /*a1e0*/  SYNCS.PHASECHK.TRANS64.TRYWAIT P0, [R118+URZ+0x170], R3 ;  /* 0x00017003760075a7 */ /* 0x00232400080011ff */
[----:B----4-:R-:W-:Y:S05]  /*a1f0*/  @!P0 NANOSLEEP.SYNCS 0x989680 ;  /* 0x009896800000895d */ /* 0x010fea0003900000 */
[----:B------:R-:W4:Y:S02]  /*a200*/  @!P0 SYNCS.PHASECHK.TRANS64 P0, [R118+URZ+0x170], R3 ;  /* 0x00017003760085a7 */ /* 0x000f2400080010ff */
[----:B----4-:R-:W-:Y:S05]  /*a210*/  @!P0 BRA `(.L_x_129) ;  /* 0xfffffffc00f08947 */ /* 0x010fea000383ffff */
[----:B------:R-:W-:Y:S05]  /*a220*/  BRA `(.L_x_128) ;  /* 0xffffffc800807947 */ /* 0x000fea000383ffff */
        .weak           $__internal_0_$__cuda_sm10x_tcgen05_guardrail_trap_col_being_dealloced_not_returned_by_alloc
        .type           $__internal_0_$__cuda_sm10x_tcgen05_guardrail_trap_col_being_dealloced_not_returned_by_alloc,@function
        .size           $__internal_0_$__cuda_sm10x_tcgen05_guardrail_trap_col_being_dealloced_not_returned_by_alloc,($__internal_1_$__cuda_sm10x_tcgen05_guardrail_trap_phase_invalid_during_alloc - $__internal_0_$__cuda_sm10x_tcgen05_guardrail_trap_col_being_dealloced_not_returned_by_alloc)
$__internal_0_$__cuda_sm10x_tcgen05_guardrail_trap_col_being_dealloced_not_returned_by_alloc:
[----:B------:R-:W-:Y:S05]  /*a230*/  BPT.TRAP 0x1 ;  /* 0x000000040000795c */ /* 0x000fea0000300000 */
[----:B------:R-:W-:-:S04]  /*a240*/  HFMA2 R3, -RZ, RZ, 0, 0 ;  /* 0x00000000ff037431 */ /* 0x000fc800000001ff */
[----:B------:R-:W-:Y:S05]  /*a250*/  RET.REL.NODEC R2 `(_ZN7cutlass13device_kernelINS_4gemm6kernel13GemmUniversalIN4cute5tupleIJiiiiEEENS1_10collective13CollectiveMmaINS1_35MainloopSm100TmaUmmaWarpSpecializedILi17ELi2ELi4ENS5_IJNS4_1CILi2EEENSA_ILi1EEESC_EEEEENS5_IJNSA_ILi128EEENSA_ILi64EEESG_EEENS_6half_tENS5_IJlSC_lEEESI_SJ_NS4_8TiledMMAINS4_8MMA_AtomIJNS4_26SM100_MMA_F16BF16_2x1SM_SSISI_SI_fLi128ELi64ELNS4_4UMMA5MajorE0ELSO_0ELNSN_7ScaleInE0ELSP_0EEEEEENS4_6LayoutINS5_IJSC_SC_SC_EEENS5_IJNSA_ILi0EEESU_SU_EEEEENS5_IJNS4_10UnderscoreESX_SX_EEEEENS4_18SM100_TMA_2SM_LOADENS4_14ComposedLayoutINS4_7SwizzleILi3ELi4ELi3EEENS4_18smem_ptr_flag_bitsILi16EEENSS_INS5_IJNSA_ILi8EEESG_EEENS5_IJSG_SC_EEEEEEEvNS4_8identityES10_S1A_vS1B_EENS_8epilogue10collective18CollectiveEpilogueINS1D_23Sm100TmaWarpSpecializedILi3ELi2ELi16ELb1ELb0EEEJNS5_IJSG_SG_SG_EEENS5_IJNSS_ISG_SC_EENSS_INS5_IJNSA_ILi16EEESB_EEENS5_IJSC_NSA_ILi32EEEEEEEEEEESI_SJ_SI_SJ_NS1D_6fusion15FusionCallbacksIS1H_NS1Q_13LinCombEltActINS1D_6thread4SiLuESI_fSI_fLNS_15FloatRoundStyleE2EEES1I_S1P_JEEENS4_5SM1004TMEM4LOAD26SM100_TMEM_LOAD_32dp32b16xENS4_13SM90_TMA_LOADENS11_INS12_ILi1ELi4ELi3EEES15_NSS_INS5_IJS16_S1K_EEENS5_IJS1K_SC_EEEEEEENS4_39AutoVectorizingCopyWithAssumedAlignmentILi128EEENS4_14SM90_TMA_STOREES27_S29_S29_EEEvvEEEEvNT_6ParamsE) ;  /* 0xffffff5c02687950 */ /* 0x000fea0003c3ffff */
        .weak           $__internal_1_$__cuda_sm10x_tcgen05_guardrail_trap_phase_invalid_during_alloc
        .type           $__internal_1_$__cuda_sm10x_tcgen05_guardrail_trap_phase_invalid_during_alloc,@function
        .size           $__internal_1_$__cuda_sm10x_tcgen05_guardrail_trap_phase_invalid_during_alloc,($__internal_2_$__cuda_sm10x_tcgen05_guardrail_trap_unallocated_columns_being_dealloced - $__internal_1_$__cuda_sm10x_tcgen05_guardrail_trap_phase_invalid_during_alloc)
$__internal_1_$__cuda_sm10x_tcgen05_guardrail_trap_phase_invalid_during_alloc:
[----:B------:R-:W-:Y:S05]  /*a260*/  BPT.TRAP 0x1 ;  /* 0x000000040000795c */ /* 0x000fea0000300000 */
[----:B------:R-:W-:-:S04]  /*a270*/  MOV R3, 0x0 ;  /* 0x0000000000037802 */ /* 0x000fc80000000f00 */
[----:B------:R-:W-:Y:S05]  /*a280*/  RET.REL.NODEC R2 `(_ZN7cutlass13device_kernelINS_4gemm6kernel13GemmUniversalIN4cute5tupleIJiiiiEEENS1_10collective13CollectiveMmaINS1_35MainloopSm100TmaUmmaWarpSpecializedILi17ELi2ELi4ENS5_IJNS4_1CILi2EEENSA_ILi1EEESC_EEEEENS5_IJNSA_ILi128EEENSA_ILi64EEESG_EEENS_6half_tENS5_IJlSC_lEEESI_SJ_NS4_8TiledMMAINS4_8MMA_AtomIJNS4_26SM100_MMA_F16BF16_2x1SM_SSISI_SI_fLi128ELi64ELNS4_4UMMA5MajorE0ELSO_0ELNSN_7ScaleInE0ELSP_0EEEEEENS4_6LayoutINS5_IJSC_SC_SC_EEENS5_IJNSA_ILi0EEESU_SU_EEEEENS5_IJNS4_10UnderscoreESX_SX_EEEEENS4_18SM100_TMA_2SM_LOADENS4_14ComposedLayoutINS4_7SwizzleILi3ELi4ELi3EEENS4_18smem_ptr_flag_bitsILi16EEENSS_INS5_IJNSA_ILi8EEESG_EEENS5_IJSG_SC_EEEEEEEvNS4_8identityES10_S1A_vS1B_EENS_8epilogue10collective18CollectiveEpilogueINS1D_23Sm100TmaWarpSpecializedILi3ELi2ELi16ELb1ELb0EEEJNS5_IJSG_SG_SG_EEENS5_IJNSS_ISG_SC_EENSS_INS5_IJNSA_ILi16EEESB_EEENS5_IJSC_NSA_ILi32EEEEEEEEEEESI_SJ_SI_SJ_NS1D_6fusion15FusionCallbacksIS1H_NS1Q_13LinCombEltActINS1D_6thread4SiLuESI_fSI_fLNS_15FloatRoundStyleE2EEES1I_S1P_JEEENS4_5SM1004TMEM4LOAD26SM100_TMEM_LOAD_32dp32b16xENS4_13SM90_TMA_LOADENS11_INS12_ILi1ELi4ELi3EEES15_NSS_INS5_IJS16_S1K_EEENS5_IJS1K_SC_EEEEEEENS4_39AutoVectorizingCopyWithAssumedAlignmentILi128EEENS4_14SM90_TMA_STOREES27_S29_S29_EEEvvEEEEvNT_6ParamsE) ;  /* 0xffffff5c025c7950 */ /* 0x000fea0003c3ffff */
        .weak           $__internal_2_$__cuda_sm10x_tcgen05_guardrail_trap_unallocated_columns_being_dealloced
        .type           $__internal_2_$__cuda_sm10x_tcgen05_guardrail_trap_unallocated_columns_being_dealloced,@function
        .size           $__internal_2_$__cuda_sm10x_tcgen05_guardrail_trap_unallocated_columns_being_dealloced,($__internal_3_$__cuda_sm20_rcp_rn_f32_slowpath - $__internal_2_$__cuda_sm10x_tcgen05_guardrail_trap_unallocated_columns_being_dealloced)
$__internal_2_$__cuda_sm10x_tcgen05_guardrail_trap_unallocated_columns_being_dealloced:
[----:B------:R-:W-:Y:S05]  /*a290*/  BPT.TRAP 0x1 ;  /* 0x000000040000795c */ /* 0x000fea0000300000 */
[----:B------:R-:W-:-:S04]  /*a2a0*/  HFMA2 R3, -RZ, RZ, 0, 0 ;  /* 0x00000000ff037431 */ /* 0x000fc800000001ff */
[----:B------:R-:W-:Y:S05]  /*a2b0*/  RET.REL.NODEC R2 `(_ZN7cutlass13device_kernelINS_4gemm6kernel13GemmUniversalIN4cute5tupleIJiiiiEEENS1_10collective13CollectiveMmaINS1_35MainloopSm100TmaUmmaWarpSpecializedILi17ELi2ELi4ENS5_IJNS4_1CILi2EEENSA_ILi1EEESC_EEEEENS5_IJNSA_ILi128EEENSA_ILi64EEESG_EEENS_6half_tENS5_IJlSC_lEEESI_SJ_NS4_8TiledMMAINS4_8MMA_AtomIJNS4_26SM100_MMA_F16BF16_2x1SM_SSISI_SI_fLi128ELi64ELNS4_4UMMA5MajorE0ELSO_0ELNSN_7ScaleInE0ELSP_0EEEEEENS4_6LayoutINS5_IJSC_SC_SC_EEENS5_IJNSA_ILi0EEESU_SU_EEEEENS5_IJNS4_10UnderscoreESX_SX_EEEEENS4_18SM100_TMA_2SM_LOADENS4_14ComposedLayoutINS4_7SwizzleILi3ELi4ELi3EEENS4_18smem_ptr_flag_bitsILi16EEENSS_INS5_IJNSA_ILi8EEESG_EEENS5_IJSG_SC_EEEEEEEvNS4_8identityES10_S1A_vS1B_EENS_8epilogue10collective18CollectiveEpilogueINS1D_23Sm100TmaWarpSpecializedILi3ELi2ELi16ELb1ELb0EEEJNS5_IJSG_SG_SG_EEENS5_IJNSS_ISG_SC_EENSS_INS5_IJNSA_ILi16EEESB_EEENS5_IJSC_NSA_ILi32EEEEEEEEEEESI_SJ_SI_SJ_NS1D_6fusion15FusionCallbacksIS1H_NS1Q_13LinCombEltActINS1D_6thread4SiLuESI_fSI_fLNS_15FloatRoundStyleE2EEES1I_S1P_JEEENS4_5SM1004TMEM4LOAD26SM100_TMEM_LOAD_32dp32b16xENS4_13SM90_TMA_LOADENS11_INS12_ILi1ELi4ELi3EEES15_NSS_INS5_IJS16_S1K_EEENS5_IJS1K_SC_EEEEEEENS4_39AutoVectorizingCopyWithAssumedAlignmentILi128EEENS4_14SM90_TMA_STOREES27_S29_S29_EEEvvEEEEvNT_6ParamsE) ;  /* 0xffffff5c02507950 */ /* 0x000fea0003c3ffff */
        .weak           $__internal_3_$__cuda_sm20_rcp_rn_f32_slowpath
        .type           $__internal_3_$__cuda_sm20_rcp_rn_f32_slowpath,@function
        .size           $__internal_3_$__cuda_sm20_rcp_rn_f32_slowpath,(.L_x_265 - $__internal_3_$__cuda_sm20_rcp_rn_f32_slowpath)
$__internal_3_$__cuda_sm20_rcp_rn_f32_slowpath:
[----:B------:R-:W-:Y:S01]  /*a2c0*/  IMAD.SHL.U32 R33, R57, 0x2, RZ ;  /* 0x0000000239217824 */ /* 0x000fe200078e00ff */
[----:B------:R-:W-:Y:S04]  /*a2d0*/  BSSY.RECONVERGENT B0, `(.L_x_260) ;  /* 0x0000030000007945 */ /* 0x000fe80003800200 */
[----:B------:R-:W-:-:S04]  /*a2e0*/  SHF.R.U32.HI R33, RZ, 0x18, R33 ;  /* 0x00000018ff217819 */ /* 0x000fc80000011621 */
[----:B------:R-:W-:-:S13]  /*a2f0*/  ISETP.NE.U32.AND P0, PT, R33, RZ, PT ;  /* 0x000000ff2100720c */ /* 0x000fda0003f05070 */
[----:B------:R-:W-:Y:S05]  /*a300*/  @P0 BRA `(.L_x_261) ;  /* 0x0000000000280947 */ /* 0x000fea0003800000 */
[----:B------:R-:W-:-:S04]  /*a310*/  SHF.L.U32 R32, R57, 0x1, RZ ;  /* 0x0000000139207819 */ /* 0x000fc800000006ff */
[----:B------:R-:W-:-:S13]  /*a320*/  ISETP.NE.AND P0, PT, R32, RZ, PT ;  /* 0x000000ff2000720c */ /* 0x000fda0003f05270 */
[----:B------:R-:W-:Y:S01]  /*a330*/  @P0 FFMA R33, R57, 1.84467440737095516160e+19, RZ ;  /* 0x5f80000039210823 */ /* 0x000fe200000000ff */
[----:B------:R-:W-:Y:S08]  /*a340*/  @!P0 MUFU.RCP R60, R57 ;  /* 0x00000039003c8308 */ /* 0x000ff00000001000 */
[----:B------:R-:W1:Y:S02]  /*a350*/  @P0 MUFU.RCP R32, R33 ;  /* 0x0000002100200308 */ /* 0x000e640000001000 */
[----:B-1----:R-:W-:-:S04]  /*a360*/  @P0 FFMA R53, R33, R32, -1 ;  /* 0xbf80000021350423 */ /* 0x002fc80000000020 */
[----:B------:R-:W-:-:S04]  /*a370*/  @P0 FADD.FTZ R53, -R53, -RZ ;  /* 0x800000ff35350221 */ /* 0x000fc80000010100 */
[----:B------:R-:W-:-:S04]  /*a380*/  @P0 FFMA R53, R32, R53, R32 ;  /* 0x0000003520350223 */ /* 0x000fc80000000020 */
[----:B------:R-:W-:Y:S01]  /*a390*/  @P0 FFMA R60, R53, 1.84467440737095516160e+19, RZ ;  /* 0x5f800000353c0823 */ /* 0x000fe200000000ff */
[----:B------:R-:W-:Y:S05]  /*a3a0*/  BRA `(.L_x_262) ;  /* 0x0000000000887947 */ /* 0x000fea0003800000 */
.L_x_261:
[----:B------:R-:W-:-:S04]  /*a3b0*/  IADD3 R32, PT, PT, R33, -0xfd, RZ ;  /* 0xffffff0321207810 */ /* 0x000fc80007ffe0ff */
[----:B------:R-:W-:-:S13]  /*a3c0*/  ISETP.GT.U32.AND P0, PT, R32, 0x1, PT ;  /* 0x000000012000780c */ /* 0x000fda0003f04070 */
[----:B------:R-:W-:Y:S05]  /*a3d0*/  @P0 BRA `(.L_x_263) ;  /* 0x0000000000780947 */ /* 0x000fea0003800000 */
[----:B------:R-:W-:Y:S01]  /*a3e0*/  LOP3.LUT R61, R57, 0x7fffff, RZ, 0xc0, !PT ;  /* 0x007fffff393d7812 */ /* 0x000fe200078ec0ff */
[----:B------:R-:W-:-:S03]  /*a3f0*/  VIADD R33, R33, 0xffffff04 ;  /* 0xffffff0421217836 */ /* 0x000fc60000000000 */
[----:B------:R-:W-:-:S04]  /*a400*/  LOP3.LUT R61, R61, 0x3f800000, RZ, 0xfc, !PT ;  /* 0x3f8000003d3d7812 */ /* 0x000fc800078efcff */
[----:B------:R-:W1:Y:S02]  /*a410*/  MUFU.RCP R54, R61 ;  /* 0x0000003d00367308 */ /* 0x000e640000001000 */
[----:B-1----:R-:W-:-:S04]  /*a420*/  FFMA R53, R61, R54, -1 ;  /* 0xbf8000003d357423 */ /* 0x002fc80000000036 */
[----:B------:R-:W-:-:S04]  /*a430*/  FADD.FTZ R53, -R53, -RZ ;  /* 0x800000ff35357221 */ /* 0x000fc80000010100 */
[CCC-:B------:R-:W-:Y:S01]  /*a440*/  FFMA.RM R60, R54.reuse, R53.reuse, R54.reuse ;  /* 0x00000035363c7223 */ /* 0x1c0fe20000004036 */
[----:B------:R-:W-:-:S05]  /*a450*/  FFMA.RP R53, R54, R53, R54 ;  /* 0x0000003536357223 */ /* 0x000fca0000008036 */
[C---:B------:R-:W-:Y:S01]  /*a460*/  FSETP.NEU.FTZ.AND P0, PT, R60.reuse, R53, PT ;  /* 0x000000353c00720b */ /* 0x040fe20003f1d000 */
[----:B------:R-:W-:Y:S01]  /*a470*/  IMAD.MOV.U32 R53, RZ, RZ, 0x3 ;  /* 0x00000003ff357424 */ /* 0x000fe200078e00ff */
[----:B------:R-:W-:Y:S02]  /*a480*/  LOP3.LUT R60, R60, 0x7fffff, RZ, 0xc0, !PT ;  /* 0x007fffff3c3c7812 */ /* 0x000fe400078ec0ff */
[----:B------:R-:W-:Y:S02]  /*a490*/  SEL R54, RZ, 0xffffffff, !P0 ;  /* 0xffffffffff367807 */ /* 0x000fe40004000000 */
[----:B------:R-:W-:Y:S02]  /*a4a0*/  SHF.L.U32 R53, R53, R32, RZ ;  /* 0x0000002035357219 */ /* 0x000fe400000006ff */
[----:B------:R-:W-:Y:S01]  /*a4b0*/  LOP3.LUT R60, R60, 0x800000, RZ, 0xfc, !PT ;  /* 0x008000003c3c7812 */ /* 0x000fe200078efcff */
[----:B------:R-:W-:-:S03]  /*a4c0*/  IMAD.MOV R61, RZ, RZ, -R54 ;  /* 0x000000ffff3d7224 */ /* 0x000fc600078e0a36 */
[----:B------:R-:W-:Y:S02]  /*a4d0*/  LOP3.LUT R53, R53, R60, RZ, 0xc0, !PT ;  /* 0x0000003c35357212 */ /* 0x000fe400078ec0ff */
[-CC-:B------:R-:W-:Y:S02]  /*a4e0*/  LOP3.LUT P1, RZ, R61, R32.reuse, R60.reuse, 0xf8, !PT ;  /* 0x000000203dff7212 */ /* 0x180fe4000782f83c */
[----:B------:R-:W-:Y:S02]  /*a4f0*/  SHF.R.U32.HI R53, RZ, R32, R53 ;  /* 0x00000020ff357219 */ /* 0x000fe40000011635 */
[----:B------:R-:W-:Y:S02]  /*a500*/  SHF.R.U32.HI R60, RZ, R33, R60 ;  /* 0x00000021ff3c7219 */ /* 0x000fe4000001163c */
[C---:B------:R-:W-:Y:S02]  /*a510*/  LOP3.LUT P2, RZ, R53.reuse, 0x1, RZ, 0xc0, !PT ;  /* 0x0000000135ff7812 */ /* 0x040fe4000784c0ff */
[----:B------:R-:W-:-:S04]  /*a520*/  LOP3.LUT P0, RZ, R53, 0x2, RZ, 0xc0, !PT ;  /* 0x0000000235ff7812 */ /* 0x000fc8000780c0ff */
[----:B------:R-:W-:-:S04]  /*a530*/  PLOP3.LUT P0, PT, P2, P1, P0, 0xe0, 0x0 ;  /* 0x000000000000781c */ /* 0x000fc80001703c00 */
[----:B------:R-:W-:-:S05]  /*a540*/  SEL R32, RZ, 0x1, !P0 ;  /* 0x00000001ff207807 */ /* 0x000fca0004000000 */
[----:B------:R-:W-:-:S05]  /*a550*/  IMAD.MOV R32, RZ, RZ, -R32 ;  /* 0x000000ffff207224 */ /* 0x000fca00078e0a20 */
[----:B------:R-:W-:-:S13]  /*a560*/  ISETP.GE.AND P0, PT, R32, RZ, PT ;  /* 0x000000ff2000720c */ /* 0x000fda0003f06270 */
[----:B------:R-:W-:Y:S01]  /*a570*/  @!P0 VIADD R60, R60, 0x1 ;  /* 0x000000013c3c8836 */ /* 0x000fe20000000000 */
[----:B------:R-:W-:-:S13]  /*a580*/  LOP3.LUT P0, RZ, R57, 0x7fffff, RZ, 0xc0, !PT ;  /* 0x007fffff39ff7812 */ /* 0x000fda000780c0ff */
[----:B------:R-:W-:-:S05]  /*a590*/  @!P0 IMAD.SHL.U32 R60, R60, 0x2, RZ ;  /* 0x000000023c3c8824 */ /* 0x000fca00078e00ff */
[----:B------:R-:W-:Y:S01]  /*a5a0*/  LOP3.LUT R60, R60, 0x80000000, R57, 0xf8, !PT ;  /* 0x800000003c3c7812 */ /* 0x000fe200078ef839 */
[----:B------:R-:W-:Y:S05]  /*a5b0*/  BRA `(.L_x_262) ;  /* 0x0000000000047947 */ /* 0x000fea0003800000 */
.L_x_263:
[----:B------:R1:W2:Y:S02]  /*a5c0*/  MUFU.RCP R60, R57 ;  /* 0x00000039003c7308 */ /* 0x0002a40000001000 */
.L_x_262:
[----:B------:R-:W-:Y:S05]  /*a5d0*/  BSYNC.RECONVERGENT B0 ;  /* 0x0000000000007941 */ /* 0x000fea0003800200 */
.L_x_260:
[----:B------:R-:W-:Y:S01]  /*a5e0*/  HFMA2 R53, -RZ, RZ, 0, 0 ;  /* 0x00000000ff357431 */ /* 0x000fe200000001ff */
[----:B--2---:R-:W-:-:S03]  /*a5f0*/  MOV R32, R60 ;  /* 0x0000003c00207202 */ /* 0x004fc60000000f00 */
[----:B-1----:R-:W-:Y:S05]  /*a600*/  RET.REL.NODEC R52 `(_ZN7cutlass13device_kernelINS_4gemm6kernel13GemmUniversalIN4cute5tupleIJiiiiEEENS1_10collective13CollectiveMmaINS1_35MainloopSm100TmaUmmaWarpSpecializedILi17ELi2ELi4ENS5_IJNS4_1CILi2EEENSA_ILi1EEESC_EEEEENS5_IJNSA_ILi128EEENSA_ILi64EEESG_EEENS_6half_tENS5_IJlSC_lEEESI_SJ_NS4_8TiledMMAINS4_8MMA_AtomIJNS4_26SM100_MMA_F16BF16_2x1SM_SSISI_SI_fLi128ELi64ELNS4_4UMMA5MajorE0ELSO_0ELNSN_7ScaleInE0ELSP_0EEEEEENS4_6LayoutINS5_IJSC_SC_SC_EEENS5_IJNSA_ILi0EEESU_SU_EEEEENS5_IJNS4_10UnderscoreESX_SX_EEEEENS4_18SM100_TMA_2SM_LOADENS4_14ComposedLayoutINS4_7SwizzleILi3ELi4ELi3EEENS4_18smem_ptr_flag_bitsILi16EEENSS_INS5_IJNSA_ILi8EEESG_EEENS5_IJSG_SC_EEEEEEEvNS4_8identityES10_S1A_vS1B_EENS_8epilogue10collective18CollectiveEpilogueINS1D_23Sm100TmaWarpSpecializedILi3ELi2ELi16ELb1ELb0EEEJNS5_IJSG_SG_SG_EEENS5_IJNSS_ISG_SC_EENSS_INS5_IJNSA_ILi16EEESB_EEENS5_IJSC_NSA_ILi32EEEEEEEEEEESI_SJ_SI_SJ_NS1D_6fusion15FusionCallbacksIS1H_NS1Q_13LinCombEltActINS1D_6thread4SiLuESI_fSI_fLNS_15FloatRoundStyleE2EEES1I_S1P_JEEENS4_5SM1004TMEM4LOAD26SM100_TMEM_LOAD_32dp32b16xENS4_13SM90_TMA_LOADENS11_INS12_ILi1ELi4ELi3EEES15_NSS_INS5_IJS16_S1K_EEENS5_IJS1K_SC_EEEEEEENS4_39AutoVectorizingCopyWithAssumedAlignmentILi128EEENS4_14SM90_TMA_STOREES27_S29_S29_EEEvvEEEEvNT_6ParamsE) ;  /* 0xffffff58347c7950 */ /* 0x002fea0003c3ffff */
.L_x_264:
[----:B------:R-:W-:-:S00]  /*a610*/  BRA `(.L_x_264) ;  /* 0xfffffffc00fc7947 */ /* 0x000fc0000383ffff */
[----:B------:R-:W-:-:S00]  /*a620*/  NOP ;  /* 0x0000000000007918 */ /* 0x000fc00000000000 */
        /* <DEDUP_REMOVED lines=13> */
.L_x_265:


//--------------------- .nv.global.init           --------------------------
	.section	.nv.global.init,"aw",@progbits
.nv.global.init:
	.type		$str$27,@object
	.size		$str$27,($str$28 - $str$27)
$str$27:
        /*0000*/ 	.byte	0x28, 0x61, 0x64, 0x64, 0x72, 0x65, 0x73, 0x73, 0x20, 0x26, 0x20, 0x6d, 0x61, 0x73, 0x6b, 0x29
        /*0010*/ 	.byte	0x20, 0x3d, 0x3d, 0x20, 0x30, 0x00
	.type		$str$28,@object
	.size		$str$28,($str$26 - $str$28)
$str$28:
        /*0016*/ 	.byte	0x2f, 0x74, 0x6d, 0x70, 0x2f, 0x63, 0x75, 0x74, 0x6c, 0x61, 0x73, 0x73, 0x5f, 0x73, 0x77, 0x65
        /*0026*/ 	.byte	0x65, 0x70, 0x5f, 0x73, 0x72, 0x63, 0x2f, 0x69, 0x6e, 0x63, 0x6c, 0x75, 0x64, 0x65, 0x2f, 0x63
        /*0036*/ 	.byte	0x75, 0x74, 0x65, 0x2f, 0x70, 0x6f, 0x69, 0x6e, 0x74, 0x65, 0x72, 0x5f, 0x66, 0x6c, 0x61, 0x67
        /*0046*/ 	.byte	0x67, 0x65, 0x64, 0x2e, 0x68, 0x70, 0x70, 0x00
	.type		$str$26,@object
	.size		$str$26,($str$25 - $str$26)
$str$26:
        /*004e*/ 	.byte	0x2f, 0x74, 0x6d, 0x70, 0x2f, 0x63, 0x75, 0x74, 0x6c, 0x61, 0x73, 0x73, 0x5f, 0x73, 0x77, 0x65
        /*005e*/ 	.byte	0x65, 0x70, 0x5f, 0x73, 0x72, 0x63, 0x2f, 0x69, 0x6e, 0x63, 0x6c, 0x75, 0x64, 0x65, 0x2f, 0x63
        /*006e*/ 	.byte	0x75, 0x74, 0x65, 0x2f, 0x61, 0x74, 0x6f, 0x6d, 0x2f, 0x63, 0x6f, 0x70, 0x79, 0x5f, 0x74, 0x72
        /*007e*/ 	.byte	0x61, 0x69, 0x74, 0x73, 0x5f, 0x73, 0x6d, 0x31, 0x30, 0x30, 0x2e, 0x68, 0x70, 0x70, 0x00
	.type		$str$25,@object
	.size		$str$25,(__unnamed_1 - $str$25)
$str$25:
        /*008d*/ 	.byte	0x28, 0x28, 0x75, 0x69, 0x6e, 0x74, 0x33, 0x32, 0x5f, 0x74, 0x28, 0x74, 0x68, 0x72, 0x65, 0x61
        /*009d*/ 	.byte	0x64, 0x49, 0x64, 0x78, 0x2e, 0x78, 0x29, 0x20, 0x2f, 0x20, 0x33, 0x32, 0x29, 0x20, 0x25, 0x20
        /*00ad*/ 	.byte	0x34, 0x29, 0x20, 0x3d, 0x3d, 0x20, 0x28, 0x28, 0x28, 0x74, 0x6d, 0x65, 0x6d, 0x5f, 0x61, 0x64
        /*00bd*/ 	.byte	0x64, 0x72, 0x20, 0x3e, 0x3e, 0x20, 0x31, 0x36, 0x29, 0x20, 0x2f, 0x20, 0x33, 0x32, 0x29, 0x20
        /*00cd*/ 	.byte	0x25, 0x20, 0x34, 0x29, 0x00
	.type		__unnamed_1,@object
	.size		__unnamed_1,(__unnamed_2 - __unnamed_1)
__unnamed_1:
        /*00d2*/ 	.byte	0x61, 0x75, 0x74, 0x6f, 0x20, 0x63, 0x75, 0x74, 0x65, 0x3a, 0x3a, 0x61, 0x73, 0x5f, 0x70, 0x6f
        /* <DEDUP_REMOVED lines=24> */
        /*0262*/ 	.byte	0x34, 0x38, 0x3e, 0x3e, 0x3e, 0x3e, 0x5d, 0x00
	.type		__unnamed_2,@object
	.size		__unnamed_2,(.L_2 - __unnamed_2)
__unnamed_2:
        /* <DEDUP_REMOVED lines=40> */
        /*04ea*/ 	.byte	0x3a, 0x3a, 0x43, 0x3c, 0x30, 0x3e, 0x3e, 0x3e, 0x3e, 0x5d, 0x00
.L_2:


//--------------------- .nv.shared._ZN7cutlass13device_kernelINS_4gemm6kernel13GemmUniversalIN4cute5tupleIJiiiiEEENS1_10collective13CollectiveMmaINS1_35MainloopSm100TmaUmmaWarpSpecializedILi17ELi2ELi4ENS5_IJNS4_1CILi2EEENSA_ILi1EEESC_EEEEENS5_IJNSA_ILi128EEENSA_ILi64EEESG_EEENS_6half_tENS5_IJlSC_lEEESI_SJ_NS4_8TiledMMAINS4_8MMA_AtomIJNS4_26SM100_MMA_F16BF16_2x1SM_SSISI_SI_fLi128ELi64ELNS4_4UMMA5MajorE0ELSO_0ELNSN_7ScaleInE0ELSP_0EEEEEENS4_6LayoutINS5_IJSC_SC_SC_EEENS5_IJNSA_ILi0EEESU_SU_EEEEENS5_IJNS4_10UnderscoreESX_SX_EEEEENS4_18SM100_TMA_2SM_LOADENS4_14ComposedLayoutINS4_7SwizzleILi3ELi4ELi3EEENS4_18smem_ptr_flag_bitsILi16EEENSS_INS5_IJNSA_ILi8EEESG_EEENS5_IJSG_SC_EEEEEEEvNS4_8identityES10_S1A_vS1B_EENS_8epilogue10collective18CollectiveEpilogueINS1D_23Sm100TmaWarpSpecializedILi3ELi2ELi16ELb1ELb0EEEJNS5_IJSG_SG_SG_EEENS5_IJNSS_ISG_SC_EENSS_INS5_IJNSA_ILi16EEESB_EEENS5_IJSC_NSA_ILi32EEEEEEEEEEESI_SJ_SI_SJ_NS1D_6fusion15FusionCallbacksIS1H_NS1Q_13LinCombEltActINS1D_6thread4SiLuESI_fSI_fLNS_15FloatRoundStyleE2EEES1I_S1P_JEEENS4_5SM1004TMEM4LOAD26SM100_TMEM_LOAD_32dp32b16xENS4_13SM90_TMA_LOADENS11_INS12_ILi1ELi4ELi3EEES15_NSS_INS5_IJS16_S1K_EEENS5_IJS1K_SC_EEEEEEENS4_39AutoVectorizingCopyWithAssumedAlignmentILi128EEENS4_14SM90_TMA_STOREES27_S29_S29_EEEvvEEEEvNT_6ParamsE --------------------------
	.section	.nv.shared._ZN7cutlass13device_kernelINS_4gemm6kernel13GemmUniversalIN4cute5tupleIJiiiiEEENS1_10collective13CollectiveMmaINS1_35MainloopSm100TmaUmmaWarpSpecializedILi17ELi2ELi4ENS5_IJNS4_1CILi2EEENSA_ILi1EEESC_EEEEENS5_IJNSA_ILi128EEENSA_ILi64EEESG_EEENS_6half_tENS5_IJlSC_lEEESI_SJ_NS4_8TiledMMAINS4_8MMA_AtomIJNS4_26SM100_MMA_F16BF16_2x1SM_SSISI_SI_fLi128ELi64ELNS4_4UMMA5MajorE0ELSO_0ELNSN_7ScaleInE0ELSP_0EEEEEENS4_6LayoutINS5_IJSC_SC_SC_EEENS5_IJNSA_ILi0EEESU_SU_EEEEENS5_IJNS4_10UnderscoreESX_SX_EEEEENS4_18SM100_TMA_2SM_LOADENS4_14ComposedLayoutINS4_7SwizzleILi3ELi4ELi3EEENS4_18smem_ptr_flag_bitsILi16EEENSS_INS5_IJNSA_ILi8EEESG_EEENS5_IJSG_SC_EEEEEEEvNS4_8identityES10_S1A_vS1B_EENS_8epilogue10collective18CollectiveEpilogueINS1D_23Sm100TmaWarpSpecializedILi3ELi2ELi16ELb1ELb0EEEJNS5_IJSG_SG_SG_EEENS5_IJNSS_ISG_SC_EENSS_INS5_IJNSA_ILi16EEESB_EEENS5_IJSC_NSA_ILi32EEEEEEEEEEESI_SJ_SI_SJ_NS1D_6fusion15FusionCallbacksIS1H_NS1Q_13LinCombEltActINS1D_6thread4SiLuESI_fSI_fLNS_15FloatRoundStyleE2EEES1I_S1P_JEEENS4_5SM1004TMEM4LOAD26SM100_TMEM_LOAD_32dp32b16xENS4_13SM90_TMA_LOADENS11_INS12_ILi1ELi4ELi3EEES15_NSS_INS5_IJS16_S1K_EEENS5_IJS1K_SC_EEEEEEENS4_39AutoVectorizingCopyWithAssumedAlignmentILi128EEENS4_14SM90_TMA_STOREES27_S29_S29_EEEvvEEEEvNT_6ParamsE,"aw",@nobits
	.sectionflags	@""
	.align	16
	.zero		1024


//--------------------- .nv.shared.reserved.0     --------------------------
	.section	.nv.shared.reserved.0,"aw",@nobits
	.weak		__nv_reservedSMEM_offset_0_alias
	.size		__nv_reservedSMEM_offset_0_alias, 0, 64
	.other		__nv_reservedSMEM_offset_0_alias,@"STO_CUDA_RESERVED_SHARED STV_DEFAULT"
__nv_reservedSMEM_offset_0_alias:
	.zero		0
.nv.shared.reserved.0:
	.zero		64
	.weak		__nv_reservedSMEM_tcgen05_partition
	.type		__nv_reservedSMEM_tcgen05_partition,@object
	.size		__nv_reservedSMEM_tcgen05_partition,(.L_0 - __nv_reservedSMEM_tcgen05_partition)
__nv_reservedSMEM_tcgen05_partition:
	.zero		32
.L_0:


//--------------------- .nv.global                --------------------------
	.section	.nv.global,"aw",@nobits
.nv.global:
	.type		_ZN39_INTERNAL_810e456a_4_k_cu_4e4aa090_29674cute1_E,@object
	.size		_ZN39_INTERNAL_810e456a_4_k_cu_4e4aa090_29674cute1_E,(_ZN39_INTERNAL_810e456a_4_k_cu_4e4aa090_29674cuda3std3__45__cpo6cbeginE - _ZN39_INTERNAL_810e456a_4_k_cu_4e4aa090_29674cute1_E)
_ZN39_INTERNAL_810e456a_4_k_cu_4e4aa090_29674cute1_E:
	.zero		1
	.type		_ZN39_INTERNAL_810e456a_4_k_cu_4e4aa090_29674cuda3std3__45__cpo6cbeginE,@object
	.size		_ZN39_INTERNAL_810e456a_4_k_cu_4e4aa090_29674cuda3std3__45__cpo6cbeginE,(_ZN39_INTERNAL_810e456a_4_k_cu_4e4aa090_29674cuda3std3__48in_placeE - _ZN39_INTERNAL_810e456a_4_k_cu_4e4aa090_29674cuda3std3__45__cpo6cbeginE)
_ZN39_INTERNAL_810e456a_4_k_cu_4e4aa090_29674cuda3std3__45__cpo6cbeginE:
	.zero		1
	.type		_ZN39_INTERNAL_810e456a_4_k_cu_4e4aa090_29674cuda3std3__48in_placeE,@object
	.size		_ZN39_INTERNAL_810e456a_4_k_cu_4e4aa090_29674cuda3std3__48in_placeE,(_ZN39_INTERNAL_810e456a_4_k_cu_4e4aa090_29674cuda3std6ranges3__45__cpo9iter_moveE - _ZN39_INTERNAL_810e456a_4_k_cu_4e4aa090_29674cuda3std3__48in_placeE)
_ZN39_INTERNAL_810e456a_4_k_cu_4e4aa090_29674cuda3std3__48in_placeE:
	.zero		1
	.type		_ZN39_INTERNAL_810e456a_4_k_cu_4e4aa090_29674cuda3std6ranges3__45__cpo9iter_moveE,@object
	.size		_ZN39_INTERNAL_810e456a_4_k_cu_4e4aa090_29674cuda3std6ranges3__45__cpo9iter_moveE,(_ZN39_INTERNAL_810e456a_4_k_cu_4e4aa090_29674cuda3std3__45__cpo5beginE - _ZN39_INTERNAL_810e456a_4_k_cu_4e4aa090_29674cuda3std6ranges3__45__cpo9iter_moveE)
_ZN39_INTERNAL_810e456a_4_k_cu_4e4aa090_29674cuda3std6ranges3__45__cpo9iter_moveE:
	.zero		1
	.type		_ZN39_INTERNAL_810e456a_4_k_cu_4e4aa090_29674cuda3std3__45__cpo5beginE,@object
	.size		_ZN39_INTERNAL_810e456a_4_k_cu_4e4aa090_29674cuda3std3__45__cpo5beginE,(_ZN39_INTERNAL_810e456a_4_k_cu_4e4aa090_29674cuda3std3__441_GLOBAL__N__810e456a_4_k_cu_4e4aa090_29676ignoreE - _ZN39_INTERNAL_810e456a_4_k_cu_4e4aa090_29674cuda3std3__45__cpo5beginE)
_ZN39_INTERNAL_810e456a_4_k_cu_4e4aa090_29674cuda3std3__45__cpo5beginE:
	.zero		1
	.type		_ZN39_INTERNAL_810e456a_4_k_cu_4e4aa090_29674cuda3std3__441_GLOBAL__N__810e456a_4_k_cu_4e4aa090_29676ignoreE,@object
	.size		_ZN39_INTERNAL_810e456a_4_k_cu_4e4aa090_29674cuda3std3__441_GLOBAL__N__810e456a_4_k_cu_4e4aa090_29676ignoreE,(_ZN39_INTERNAL_810e456a_4_k_cu_4e4aa090_29674cute7productE - _ZN39_INTERNAL_810e456a_4_k_cu_4e4aa090_29674cuda3std3__441_GLOBAL__N__810e456a_4_k_cu_4e4aa090_29676ignoreE)
_ZN39_INTERNAL_810e456a_4_k_cu_4e4aa090_29674cuda3std3__441_GLOBAL__N__810e456a_4_k_cu_4e4aa090_29676ignoreE:
	.zero		1
	.type		_ZN39_INTERNAL_810e456a_4_k_cu_4e4aa090_29674cute7productE,@object
	.size		_ZN39_INTERNAL_810e456a_4_k_cu_4e4aa090_29674cute7productE,(_ZN39_INTERNAL_810e456a_4_k_cu_4e4aa090_29674cuda3std3__45__cpo3endE - _ZN39_INTERNAL_810e456a_4_k_cu_4e4aa090_29674cute7productE)
_ZN39_INTERNAL_810e456a_4_k_cu_4e4aa090_29674cute7productE:
	.zero		1
	.type		_ZN39_INTERNAL_810e456a_4_k_cu_4e4aa090_29674cuda3std3__45__cpo3endE,@object
	.size		_ZN39_INTERNAL_810e456a_4_k_cu_4e4aa090_29674cuda3std3__45__cpo3endE,(_ZN39_INTERNAL_810e456a_4_k_cu_4e4aa090_29674cuda3std3__419piecewise_constructE - _ZN39_INTERNAL_810e456a_4_k_cu_4e4aa090_29674cuda3std3__45__cpo3endE)
_ZN39_INTERNAL_810e456a_4_k_cu_4e4aa090_29674cuda3std3__45__cpo3endE:
	.zero		1
	.type		_ZN39_INTERNAL_810e456a_4_k_cu_4e4aa090_29674cuda3std3__419piecewise_constructE,@object
	.size		_ZN39_INTERNAL_810e456a_4_k_cu_4e4aa090_29674cuda3std3__419piecewise_constructE,(_ZN39_INTERNAL_810e456a_4_k_cu_4e4aa090_29674cuda3std3__45__cpo4cendE - _ZN39_INTERNAL_810e456a_4_k_cu_4e4aa090_29674cuda3std3__419piecewise_constructE)
_ZN39_INTERNAL_810e456a_4_k_cu_4e4aa090_29674cuda3std3__419piecewise_constructE:
	.zero		1
	.type		_ZN39_INTERNAL_810e456a_4_k_cu_4e4aa090_29674cuda3std3__45__cpo4cendE,@object
	.size		_ZN39_INTERNAL_810e456a_4_k_cu_4e4aa090_29674cuda3std3__45__cpo4cendE,(_ZN39_INTERNAL_810e456a_4_k_cu_4e4aa090_29674cuda3std6ranges3__45__cpo4swapE - _ZN39_INTERNAL_810e456a_4_k_cu_4e4aa090_29674cuda3std3__45__cpo4cendE)
_ZN39_INTERNAL_810e456a_4_k_cu_4e4aa090_29674cuda3std3__45__cpo4cendE:
	.zero		1
	.type		_ZN39_INTERNAL_810e456a_4_k_cu_4e4aa090_29674cuda3std6ranges3__45__cpo4swapE,@object
	.size		_ZN39_INTERNAL_810e456a_4_k_cu_4e4aa090_29674cuda3std6ranges3__45__cpo4swapE,(.L_10 - _ZN39_INTERNAL_810e456a_4_k_cu_4e4aa090_29674cuda3std6ranges3__45__cpo4swapE)
_ZN39_INTERNAL_810e456a_4_k_cu_4e4aa090_29674cuda3std6ranges3__45__cpo4swapE:
	.zero		1
.L_10:


//--------------------- .nv.constant0._ZN7cutlass13device_kernelINS_4gemm6kernel13GemmUniversalIN4cute5tupleIJiiiiEEENS1_10collective13CollectiveMmaINS1_35MainloopSm100TmaUmmaWarpSpecializedILi17ELi2ELi4ENS5_IJNS4_1CILi2EEENSA_ILi1EEESC_EEEEENS5_IJNSA_ILi128EEENSA_ILi64EEESG_EEENS_6half_tENS5_IJlSC_lEEESI_SJ_NS4_8TiledMMAINS4_8MMA_AtomIJNS4_26SM100_MMA_F16BF16_2x1SM_SSISI_SI_fLi128ELi64ELNS4_4UMMA5MajorE0ELSO_0ELNSN_7ScaleInE0ELSP_0EEEEEENS4_6LayoutINS5_IJSC_SC_SC_EEENS5_IJNSA_ILi0EEESU_SU_EEEEENS5_IJNS4_10UnderscoreESX_SX_EEEEENS4_18SM100_TMA_2SM_LOADENS4_14ComposedLayoutINS4_7SwizzleILi3ELi4ELi3EEENS4_18smem_ptr_flag_bitsILi16EEENSS_INS5_IJNSA_ILi8EEESG_EEENS5_IJSG_SC_EEEEEEEvNS4_8identityES10_S1A_vS1B_EENS_8epilogue10collective18CollectiveEpilogueINS1D_23Sm100TmaWarpSpecializedILi3ELi2ELi16ELb1ELb0EEEJNS5_IJSG_SG_SG_EEENS5_IJNSS_ISG_SC_EENSS_INS5_IJNSA_ILi16EEESB_EEENS5_IJSC_NSA_ILi32EEEEEEEEEEESI_SJ_SI_SJ_NS1D_6fusion15FusionCallbacksIS1H_NS1Q_13LinCombEltActINS1D_6thread4SiLuESI_fSI_fLNS_15FloatRoundStyleE2EEES1I_S1P_JEEENS4_5SM1004TMEM4LOAD26SM100_TMEM_LOAD_32dp32b16xENS4_13SM90_TMA_LOADENS11_INS12_ILi1ELi4ELi3EEES15_NSS_INS5_IJS16_S1K_EEENS5_IJS1K_SC_EEEEEEENS4_39AutoVectorizingCopyWithAssumedAlignmentILi128EEENS4_14SM90_TMA_STOREES27_S29_S29_EEEvvEEEEvNT_6ParamsE --------------------------
	.section	.nv.constant0._ZN7cutlass13device_kernelINS_4gemm6kernel13GemmUniversalIN4cute5tupleIJiiiiEEENS1_10collective13CollectiveMmaINS1_35MainloopSm100TmaUmmaWarpSpecializedILi17ELi2ELi4ENS5_IJNS4_1CILi2EEENSA_ILi1EEESC_EEEEENS5_IJNSA_ILi128EEENSA_ILi64EEESG_EEENS_6half_tENS5_IJlSC_lEEESI_SJ_NS4_8TiledMMAINS4_8MMA_AtomIJNS4_26SM100_MMA_F16BF16_2x1SM_SSISI_SI_fLi128ELi64ELNS4_4UMMA5MajorE0ELSO_0ELNSN_7ScaleInE0ELSP_0EEEEEENS4_6LayoutINS5_IJSC_SC_SC_EEENS5_IJNSA_ILi0EEESU_SU_EEEEENS5_IJNS4_10UnderscoreESX_SX_EEEEENS4_18SM100_TMA_2SM_LOADENS4_14ComposedLayoutINS4_7SwizzleILi3ELi4ELi3EEENS4_18smem_ptr_flag_bitsILi16EEENSS_INS5_IJNSA_ILi8EEESG_EEENS5_IJSG_SC_EEEEEEEvNS4_8identityES10_S1A_vS1B_EENS_8epilogue10collective18CollectiveEpilogueINS1D_23Sm100TmaWarpSpecializedILi3ELi2ELi16ELb1ELb0EEEJNS5_IJSG_SG_SG_EEENS5_IJNSS_ISG_SC_EENSS_INS5_IJNSA_ILi16EEESB_EEENS5_IJSC_NSA_ILi32EEEEEEEEEEESI_SJ_SI_SJ_NS1D_6fusion15FusionCallbacksIS1H_NS1Q_13LinCombEltActINS1D_6thread4SiLuESI_fSI_fLNS_15FloatRoundStyleE2EEES1I_S1P_JEEENS4_5SM1004TMEM4LOAD26SM100_TMEM_LOAD_32dp32b16xENS4_13SM90_TMA_LOADENS11_INS12_ILi1ELi4ELi3EEES15_NSS_INS5_IJS16_S1K_EEENS5_IJS1K_SC_EEEEEEENS4_39AutoVectorizingCopyWithAssumedAlignmentILi128EEENS4_14SM90_TMA_STOREES27_S29_S29_EEEvvEEEEvNT_6ParamsE,"a",@progbits
	.sectionflags	@""
	.align	4
.nv.constant0._ZN7cutlass13device_kernelINS_4gemm6kernel13GemmUniversalIN4cute5tupleIJiiiiEEENS1_10collective13CollectiveMmaINS1_35MainloopSm100TmaUmmaWarpSpecializedILi17ELi2ELi4ENS5_IJNS4_1CILi2EEENSA_ILi1EEESC_EEEEENS5_IJNSA_ILi128EEENSA_ILi64EEESG_EEENS_6half_tENS5_IJlSC_lEEESI_SJ_NS4_8TiledMMAINS4_8MMA_AtomIJNS4_26SM100_MMA_F16BF16_2x1SM_SSISI_SI_fLi128ELi64ELNS4_4UMMA5MajorE0ELSO_0ELNSN_7ScaleInE0ELSP_0EEEEEENS4_6LayoutINS5_IJSC_SC_SC_EEENS5_IJNSA_ILi0EEESU_SU_EEEEENS5_IJNS4_10UnderscoreESX_SX_EEEEENS4_18SM100_TMA_2SM_LOADENS4_14ComposedLayoutINS4_7SwizzleILi3ELi4ELi3EEENS4_18smem_ptr_flag_bitsILi16EEENSS_INS5_IJNSA_ILi8EEESG_EEENS5_IJSG_SC_EEEEEEEvNS4_8identityES10_S1A_vS1B_EENS_8epilogue10collective18CollectiveEpilogueINS1D_23Sm100TmaWarpSpecializedILi3ELi2ELi16ELb1ELb0EEEJNS5_IJSG_SG_SG_EEENS5_IJNSS_ISG_SC_EENSS_INS5_IJNSA_ILi16EEESB_EEENS5_IJSC_NSA_ILi32EEEEEEEEEEESI_SJ_SI_SJ_NS1D_6fusion15FusionCallbacksIS1H_NS1Q_13LinCombEltActINS1D_6thread4SiLuESI_fSI_fLNS_15FloatRoundStyleE2EEES1I_S1P_JEEENS4_5SM1004TMEM4LOAD26SM100_TMEM_LOAD_32dp32b16xENS4_13SM90_TMA_LOADENS11_INS12_ILi1ELi4ELi3EEES15_NSS_INS5_IJS16_S1K_EEENS5_IJS1K_SC_EEEEEEENS4_39AutoVectorizingCopyWithAssumedAlignmentILi128EEENS4_14SM90_TMA_STOREES27_S29_S29_EEEvvEEEEvNT_6ParamsE:
	.zero		2944


//--------------------- SYMBOLS --------------------------

	.type		.nv.reservedSmem.offset0,@object
	.size		.nv.reservedSmem.offset0,0x4
	.type		.nv.reservedSmem.cap,@object
	.size		.nv.reservedSmem.cap,0x4
	.type		__assertfail,@function
